// auto-generated by cutlass_sweep.epilogue — config: {"arch": "sm_90", "cluster_m": 1, "cluster_n": 1, "dtype": "fp16", "fusion": "relu", "tile_k": 64, "tile_m": 128, "tile_n": 128}
#include "cutlass/cutlass.h"
#include "cutlass/gemm/collective/collective_builder.hpp"
#include "cutlass/gemm/device/gemm_universal_adapter.h"
#include "cutlass/gemm/kernel/gemm_universal.hpp"
#include "cutlass/epilogue/collective/collective_builder.hpp"
#include "cutlass/epilogue/fusion/operations.hpp"
#include "cutlass/epilogue/thread/activation.h"

using Elem = cutlass::half_t;
using Acc  = float;
using TileShape    = cute::Shape<cute::_128, cute::_128, cute::_64>;
using ClusterShape = cute::Shape<cute::_1, cute::_1, cute::_1>;
using FusionOp     = cutlass::epilogue::fusion::LinCombEltAct<cutlass::epilogue::thread::ReLU, Elem, Acc>;

using CollectiveEpilogue = typename cutlass::epilogue::collective::CollectiveBuilder<
    cutlass::arch::Sm90, cutlass::arch::OpClassTensorOp,
    TileShape, ClusterShape,
    cutlass::epilogue::collective::EpilogueTileAuto,
    Acc, Acc,
    Elem, cutlass::layout::RowMajor, 128 / cutlass::sizeof_bits<Elem>::value,
    Elem, cutlass::layout::RowMajor, 128 / cutlass::sizeof_bits<Elem>::value,
    cutlass::epilogue::TmaWarpSpecializedCooperative,
    FusionOp
  >::CollectiveOp;

using CollectiveMainloop = typename cutlass::gemm::collective::CollectiveBuilder<
    cutlass::arch::Sm90, cutlass::arch::OpClassTensorOp,
    Elem, cutlass::layout::RowMajor, 128 / cutlass::sizeof_bits<Elem>::value,
    Elem, cutlass::layout::ColumnMajor, 128 / cutlass::sizeof_bits<Elem>::value,
    Acc,
    TileShape, ClusterShape,
    cutlass::gemm::collective::StageCountAutoCarveout<
        static_cast<int>(sizeof(typename CollectiveEpilogue::SharedStorage))>,
    cutlass::gemm::KernelTmaWarpSpecializedCooperative
  >::CollectiveOp;

using GemmKernel = cutlass::gemm::kernel::GemmUniversal<
    cute::Shape<int,int,int,int>, CollectiveMainloop, CollectiveEpilogue>;
using Gemm = cutlass::gemm::device::GemmUniversalAdapter<GemmKernel>;

auto* _anchor = &cutlass::device_kernel<GemmKernel>;


// ===== COMPILED SASS (sm_90a) =====

	.target	sm_90a

	.elftype	@"ET_EXEC"


//--------------------- .note.nv.tkinfo           --------------------------
	.section	.note.nv.tkinfo,"",@"SHT_NOTE"
	.sectionflags	@"SHF_NOTE_NV_TKINFO"
	.tkinfo
        /*0018*/ 	.word	0x00000002
        /*0030*/ 	.string	""
        /*0030*/ 	.string	"ptxas"
        /*0030*/ 	.string	"Cuda compilation tools, release 13.0, V13.0.88"
        /*0030*/ 	.string	"Build cuda_13.0.r13.0/compiler.36424714_0"
        /*0030*/ 	.string	"-arch sm_90a -m 64 "



//--------------------- .note.nv.cuinfo           --------------------------
	.section	.note.nv.cuinfo,"",@"SHT_NOTE"
	.sectionflags	@"SHF_NOTE_NV_CUINFO"
        /*0018*/ 	.short	0x0002
        /*001a*/ 	.short	0x005a
        /*001c*/ 	.short	0x0082
	.zero		2


//--------------------- .nv.info                  --------------------------
	.section	.nv.info,"",@"SHT_CUDA_INFO"
	.align	4


	//----- nvinfo : EIATTR_REGCOUNT
	.align		4
        /*0000*/ 	.byte	0x04, 0x2f
        /*0002*/ 	.short	(.L_18 - .L_17)
	.align		4
.L_17:
        /*0004*/ 	.word	index@(_ZN7cutlass13device_kernelINS_4gemm6kernel13GemmUniversalIN4cute5tupleIJiiiiEEENS1_10collective13CollectiveMmaINS1_34MainloopSm90TmaGmmaWarpSpecializedILi6ENS5_IJNS4_1CILi1EEESB_SB_EEENS1_35KernelTmaWarpSpecializedCooperativeEEENS5_IJNSA_ILi128EEESF_NSA_ILi64EEEEEENS_6half_tENS5_IJlSB_lEEESI_SJ_NS4_8TiledMMAINS4_8MMA_AtomIJNS4_4SM904GMMA26MMA_64x128x16_F32F16F16_SSILNSN_5MajorE0ELSP_0ELNSN_7ScaleInE1ELSQ_1EEEEEENS4_6LayoutINS5_IJNSA_ILi2EEESB_SB_EEENS5_IJSB_NSA_ILi0EEESW_EEEEENS5_IJNS4_10UnderscoreESZ_SZ_EEEEENS4_13SM90_TMA_LOADENS4_14ComposedLayoutINS4_7SwizzleILi3ELi4ELi3EEENS4_18smem_ptr_flag_bitsILi16EEENST_INS5_IJNSA_ILi8EEESG_EEENS5_IJSG_SB_EEEEEEEvNS4_8identityES12_S1C_vS1D_EENS_8epilogue10collective18CollectiveEpilogueINS1F_22Sm90TmaWarpSpecializedILi4ELi2ELi16ELb1ELb0EEEJSH_NS5_IJSF_NSA_ILi32EEEEEESI_SJ_SI_SJ_NS1F_6fusion15FusionCallbacksIS1J_NS1M_13LinCombEltActINS1F_6thread4ReLuESI_fSI_fLNS_15FloatRoundStyleE2EEESH_S1L_JEEES12_NS13_INS14_ILi2ELi4ELi3EEES17_NST_INS5_IJS18_S1K_EEENS5_IJS1K_SB_EEEEEEENS4_17SM75_U32x4_LDSM_NENS4_14SM90_TMA_STOREES1Y_NS4_17SM90_U32x4_STSM_NENS4_9Copy_AtomIJS21_SI_EEEvEEEvvEEEEvNT_6ParamsE)
        /*0008*/ 	.word	0x000000a8


	//----- nvinfo : EIATTR_FRAME_SIZE
	.align		4
.L_18:
        /*000c*/ 	.byte	0x04, 0x11
        /*000e*/ 	.short	(.L_20 - .L_19)
	.align		4
.L_19:
        /*0010*/ 	.word	index@(_ZN7cutlass13device_kernelINS_4gemm6kernel13GemmUniversalIN4cute5tupleIJiiiiEEENS1_10collective13CollectiveMmaINS1_34MainloopSm90TmaGmmaWarpSpecializedILi6ENS5_IJNS4_1CILi1EEESB_SB_EEENS1_35KernelTmaWarpSpecializedCooperativeEEENS5_IJNSA_ILi128EEESF_NSA_ILi64EEEEEENS_6half_tENS5_IJlSB_lEEESI_SJ_NS4_8TiledMMAINS4_8MMA_AtomIJNS4_4SM904GMMA26MMA_64x128x16_F32F16F16_SSILNSN_5MajorE0ELSP_0ELNSN_7ScaleInE1ELSQ_1EEEEEENS4_6LayoutINS5_IJNSA_ILi2EEESB_SB_EEENS5_IJSB_NSA_ILi0EEESW_EEEEENS5_IJNS4_10UnderscoreESZ_SZ_EEEEENS4_13SM90_TMA_LOADENS4_14ComposedLayoutINS4_7SwizzleILi3ELi4ELi3EEENS4_18smem_ptr_flag_bitsILi16EEENST_INS5_IJNSA_ILi8EEESG_EEENS5_IJSG_SB_EEEEEEEvNS4_8identityES12_S1C_vS1D_EENS_8epilogue10collective18CollectiveEpilogueINS1F_22Sm90TmaWarpSpecializedILi4ELi2ELi16ELb1ELb0EEEJSH_NS5_IJSF_NSA_ILi32EEEEEESI_SJ_SI_SJ_NS1F_6fusion15FusionCallbacksIS1J_NS1M_13LinCombEltActINS1F_6thread4ReLuESI_fSI_fLNS_15FloatRoundStyleE2EEESH_S1L_JEEES12_NS13_INS14_ILi2ELi4ELi3EEES17_NST_INS5_IJS18_S1K_EEENS5_IJS1K_SB_EEEEEEENS4_17SM75_U32x4_LDSM_NENS4_14SM90_TMA_STOREES1Y_NS4_17SM90_U32x4_STSM_NENS4_9Copy_AtomIJS21_SI_EEEvEEEvvEEEEvNT_6ParamsE)
        /*0014*/ 	.word	0x00000000


	//----- nvinfo : EIATTR_MIN_STACK_SIZE
	.align		4
.L_20:
        /*0018*/ 	.byte	0x04, 0x12
        /*001a*/ 	.short	(.L_22 - .L_21)
	.align		4
.L_21:
        /*001c*/ 	.word	index@(_ZN7cutlass13device_kernelINS_4gemm6kernel13GemmUniversalIN4cute5tupleIJiiiiEEENS1_10collective13CollectiveMmaINS1_34MainloopSm90TmaGmmaWarpSpecializedILi6ENS5_IJNS4_1CILi1EEESB_SB_EEENS1_35KernelTmaWarpSpecializedCooperativeEEENS5_IJNSA_ILi128EEESF_NSA_ILi64EEEEEENS_6half_tENS5_IJlSB_lEEESI_SJ_NS4_8TiledMMAINS4_8MMA_AtomIJNS4_4SM904GMMA26MMA_64x128x16_F32F16F16_SSILNSN_5MajorE0ELSP_0ELNSN_7ScaleInE1ELSQ_1EEEEEENS4_6LayoutINS5_IJNSA_ILi2EEESB_SB_EEENS5_IJSB_NSA_ILi0EEESW_EEEEENS5_IJNS4_10UnderscoreESZ_SZ_EEEEENS4_13SM90_TMA_LOADENS4_14ComposedLayoutINS4_7SwizzleILi3ELi4ELi3EEENS4_18smem_ptr_flag_bitsILi16EEENST_INS5_IJNSA_ILi8EEESG_EEENS5_IJSG_SB_EEEEEEEvNS4_8identityES12_S1C_vS1D_EENS_8epilogue10collective18CollectiveEpilogueINS1F_22Sm90TmaWarpSpecializedILi4ELi2ELi16ELb1ELb0EEEJSH_NS5_IJSF_NSA_ILi32EEEEEESI_SJ_SI_SJ_NS1F_6fusion15FusionCallbacksIS1J_NS1M_13LinCombEltActINS1F_6thread4ReLuESI_fSI_fLNS_15FloatRoundStyleE2EEESH_S1L_JEEES12_NS13_INS14_ILi2ELi4ELi3EEES17_NST_INS5_IJS18_S1K_EEENS5_IJS1K_SB_EEEEEEENS4_17SM75_U32x4_LDSM_NENS4_14SM90_TMA_STOREES1Y_NS4_17SM90_U32x4_STSM_NENS4_9Copy_AtomIJS21_SI_EEEvEEEvvEEEEvNT_6ParamsE)
        /*0020*/ 	.word	0x00000000
.L_22:


//--------------------- .nv.compat                --------------------------
	.section	.nv.compat,"",@"SHT_CUDA_COMPAT_INFO"
	.align	4
        /*0000*/ 	.byte	0x02, 0x09, 0x01, 0x00, 0x02, 0x02, 0x04, 0x00, 0x02, 0x05, 0x05, 0x00, 0x03, 0x07, 0x01, 0x01
        /*0010*/ 	.byte	0x02, 0x03, 0x01, 0x00, 0x02, 0x06, 0x01, 0x00, 0x04, 0x0b, 0x08, 0x00, 0x00, 0x00, 0x00, 0x00
        /*0020*/ 	.byte	0x00, 0x00, 0x00, 0x00


//--------------------- .nv.info._ZN7cutlass13device_kernelINS_4gemm6kernel13GemmUniversalIN4cute5tupleIJiiiiEEENS1_10collective13CollectiveMmaINS1_34MainloopSm90TmaGmmaWarpSpecializedILi6ENS5_IJNS4_1CILi1EEESB_SB_EEENS1_35KernelTmaWarpSpecializedCooperativeEEENS5_IJNSA_ILi128EEESF_NSA_ILi64EEEEEENS_6half_tENS5_IJlSB_lEEESI_SJ_NS4_8TiledMMAINS4_8MMA_AtomIJNS4_4SM904GMMA26MMA_64x128x16_F32F16F16_SSILNSN_5MajorE0ELSP_0ELNSN_7ScaleInE1ELSQ_1EEEEEENS4_6LayoutINS5_IJNSA_ILi2EEESB_SB_EEENS5_IJSB_NSA_ILi0EEESW_EEEEENS5_IJNS4_10UnderscoreESZ_SZ_EEEEENS4_13SM90_TMA_LOADENS4_14ComposedLayoutINS4_7SwizzleILi3ELi4ELi3EEENS4_18smem_ptr_flag_bitsILi16EEENST_INS5_IJNSA_ILi8EEESG_EEENS5_IJSG_SB_EEEEEEEvNS4_8identityES12_S1C_vS1D_EENS_8epilogue10collective18CollectiveEpilogueINS1F_22Sm90TmaWarpSpecializedILi4ELi2ELi16ELb1ELb0EEEJSH_NS5_IJSF_NSA_ILi32EEEEEESI_SJ_SI_SJ_NS1F_6fusion15FusionCallbacksIS1J_NS1M_13LinCombEltActINS1F_6thread4ReLuESI_fSI_fLNS_15FloatRoundStyleE2EEESH_S1L_JEEES12_NS13_INS14_ILi2ELi4ELi3EEES17_NST_INS5_IJS18_S1K_EEENS5_IJS1K_SB_EEEEEEENS4_17SM75_U32x4_LDSM_NENS4_14SM90_TMA_STOREES1Y_NS4_17SM90_U32x4_STSM_NENS4_9Copy_AtomIJS21_SI_EEEvEEEvvEEEEvNT_6ParamsE --------------------------
	.section	.nv.info._ZN7cutlass13device_kernelINS_4gemm6kernel13GemmUniversalIN4cute5tupleIJiiiiEEENS1_10collective13CollectiveMmaINS1_34MainloopSm90TmaGmmaWarpSpecializedILi6ENS5_IJNS4_1CILi1EEESB_SB_EEENS1_35KernelTmaWarpSpecializedCooperativeEEENS5_IJNSA_ILi128EEESF_NSA_ILi64EEEEEENS_6half_tENS5_IJlSB_lEEESI_SJ_NS4_8TiledMMAINS4_8MMA_AtomIJNS4_4SM904GMMA26MMA_64x128x16_F32F16F16_SSILNSN_5MajorE0ELSP_0ELNSN_7ScaleInE1ELSQ_1EEEEEENS4_6LayoutINS5_IJNSA_ILi2EEESB_SB_EEENS5_IJSB_NSA_ILi0EEESW_EEEEENS5_IJNS4_10UnderscoreESZ_SZ_EEEEENS4_13SM90_TMA_LOADENS4_14ComposedLayoutINS4_7SwizzleILi3ELi4ELi3EEENS4_18smem_ptr_flag_bitsILi16EEENST_INS5_IJNSA_ILi8EEESG_EEENS5_IJSG_SB_EEEEEEEvNS4_8identityES12_S1C_vS1D_EENS_8epilogue10collective18CollectiveEpilogueINS1F_22Sm90TmaWarpSpecializedILi4ELi2ELi16ELb1ELb0EEEJSH_NS5_IJSF_NSA_ILi32EEEEEESI_SJ_SI_SJ_NS1F_6fusion15FusionCallbacksIS1J_NS1M_13LinCombEltActINS1F_6thread4ReLuESI_fSI_fLNS_15FloatRoundStyleE2EEESH_S1L_JEEES12_NS13_INS14_ILi2ELi4ELi3EEES17_NST_INS5_IJS18_S1K_EEENS5_IJS1K_SB_EEEEEEENS4_17SM75_U32x4_LDSM_NENS4_14SM90_TMA_STOREES1Y_NS4_17SM90_U32x4_STSM_NENS4_9Copy_AtomIJS21_SI_EEEvEEEvvEEEEvNT_6ParamsE,"",@"SHT_CUDA_INFO"
	.sectionflags	@""
	.align	4


	//----- nvinfo : EIATTR_CUDA_API_VERSION
	.align		4
        /*0000*/ 	.byte	0x04, 0x37
        /*0002*/ 	.short	(.L_24 - .L_23)
.L_23:
        /*0004*/ 	.word	0x00000082


	//----- nvinfo : EIATTR_KPARAM_INFO
	.align		4
.L_24:
        /*0008*/ 	.byte	0x04, 0x17
        /*000a*/ 	.short	(.L_26 - .L_25)
.L_25:
        /*000c*/ 	.word	0x00000000
        /*0010*/ 	.short	0x0000
        /*0012*/ 	.short	0x0070
        /*0014*/ 	.byte	0x00, 0xf0, 0x01, 0x1c


	//----- nvinfo : EIATTR_SPARSE_MMA_MASK
	.align		4
.L_26:
        /*0018*/ 	.byte	0x03, 0x50
        /*001a*/ 	.short	0x0000


	//----- nvinfo : EIATTR_MAXREG_COUNT
	.align		4
        /*001c*/ 	.byte	0x03, 0x1b
        /*001e*/ 	.short	0x00a8


	//----- nvinfo : EIATTR_NUM_BARRIERS
	.align		4
        /*0020*/ 	.byte	0x02, 0x4c
        /*0022*/ 	.byte	0x02
	.zero		1


	//----- nvinfo : EIATTR_EXTERNS
	.align		4
        /*0024*/ 	.byte	0x04, 0x0f
        /*0026*/ 	.short	(.L_28 - .L_27)


	//   ....[0]....
	.align		4
.L_27:
        /*0028*/ 	.word	index@(__assertfail)


	//----- nvinfo : EIATTR_MERCURY_ISA_VERSION
	.align		4
.L_28:
        /*002c*/ 	.byte	0x03, 0x5f
        /*002e*/ 	.short	0x0101


	//----- nvinfo : EIATTR_INT_WARP_WIDE_INSTR_OFFSETS
	.align		4
        /*0030*/ 	.byte	0x04, 0x31
        /*0032*/ 	.short	(.L_30 - .L_29)


	//   ....[0]....
.L_29:
        /*0034*/ 	.word	0x000008f0


	//   ....[1]....
        /*0038*/ 	.word	0x00000900


	//   ....[2]....
        /*003c*/ 	.word	0x000009a0


	//----- nvinfo : EIATTR_COOP_GROUP_MASK_REGIDS
	.align		4
.L_30:
        /*0040*/ 	.byte	0x04, 0x29
        /*0042*/ 	.short	(.L_32 - .L_31)


	//   ....[0]....
.L_31:
        /*0044*/ 	.word	0xffffffff


	//   ....[1]....
        /*0048*/ 	.word	0xffffffff


	//   ....[2]....
        /*004c*/ 	.word	0xffffffff


	//   ....[3]....
        /*0050*/ 	.word	0xffffffff


	//   ....[4]....
        /*0054*/ 	.word	0xffffffff


	//   ....[5]....
        /*0058*/ 	.word	0xffffffff


	//----- nvinfo : EIATTR_COOP_GROUP_INSTR_OFFSETS
	.align		4
.L_32:
        /*005c*/ 	.byte	0x04, 0x28
        /*005e*/ 	.short	(.L_34 - .L_33)


	//   ....[0]....
.L_33:
        /*0060*/ 	.word	0x00000070


	//   ....[1]....
        /*0064*/ 	.word	0x00000080


	//   ....[2]....
        /*0068*/ 	.word	0x00000440


	//   ....[3]....
        /*006c*/ 	.word	0x00000610


	//   ....[4]....
        /*0070*/ 	.word	0x000007c0


	//   ....[5]....
        /*0074*/ 	.word	0x00001650


	//----- nvinfo : EIATTR_REG_RECONFIG
	.align		4
.L_34:
        /*0078*/ 	.byte	0x01, 0x54
	.zero		2


	//----- nvinfo : EIATTR_SYSCALL_OFFSETS
	.align		4
        /*007c*/ 	.byte	0x04, 0x46
        /*007e*/ 	.short	(.L_36 - .L_35)


	//   ....[0]....
.L_35:
        /*0080*/ 	.word	0x00001840


	//   ....[1]....
        /*0084*/ 	.word	0x000022c0


	//   ....[2]....
        /*0088*/ 	.word	0x000023b0


	//----- nvinfo : EIATTR_MBARRIER_INSTR_OFFSETS
	.align		4
.L_36:
        /*008c*/ 	.byte	0x04, 0x39
        /*008e*/ 	.short	(.L_38 - .L_37)


	//   ....[0]....
.L_37:
        /*0090*/ 	.word	0x00000540
        /*0094*/ 	.word	0x000000ff
        /*0098*/ 	.word	0x00000000
        /*009c*/ 	.short	0x0100
        /*009e*/ 	.byte	0x08
	.zero		1


	//   ....[1]....
        /*00a0*/ 	.word	0x00000550
        /*00a4*/ 	.word	0x000000ff
        /*00a8*/ 	.word	0x00000030
        /*00ac*/ 	.short	0x0100
        /*00ae*/ 	.byte	0x08
	.zero		1


	//   ....[2]....
        /*00b0*/ 	.word	0x00000560
        /*00b4*/ 	.word	0x000000ff
        /*00b8*/ 	.word	0x00000008
        /*00bc*/ 	.short	0x0100
        /*00be*/ 	.byte	0x08
	.zero		1


	//   ....[3]....
        /*00c0*/ 	.word	0x00000570
        /*00c4*/ 	.word	0x000000ff
        /*00c8*/ 	.word	0x00000038
        /*00cc*/ 	.short	0x0100
        /*00ce*/ 	.byte	0x08
	.zero		1


	//   ....[4]....
        /*00d0*/ 	.word	0x00000580
        /*00d4*/ 	.word	0x000000ff
        /*00d8*/ 	.word	0x00000010
        /*00dc*/ 	.short	0x0100
        /*00de*/ 	.byte	0x08
	.zero		1


	//   ....[5]....
        /*00e0*/ 	.word	0x00000590
        /*00e4*/ 	.word	0x000000ff
        /*00e8*/ 	.word	0x00000040
        /*00ec*/ 	.short	0x0100
        /*00ee*/ 	.byte	0x08
	.zero		1


	//   ....[6]....
        /*00f0*/ 	.word	0x000005a0
        /*00f4*/ 	.word	0x000000ff
        /*00f8*/ 	.word	0x00000018
        /*00fc*/ 	.short	0x0100
        /*00fe*/ 	.byte	0x08
	.zero		1


	//   ....[7]....
        /*0100*/ 	.word	0x000005b0
        /*0104*/ 	.word	0x000000ff
        /*0108*/ 	.word	0x00000048
        /*010c*/ 	.short	0x0100
        /*010e*/ 	.byte	0x08
	.zero		1


	//   ....[8]....
        /*0110*/ 	.word	0x000005c0
        /*0114*/ 	.word	0x000000ff
        /*0118*/ 	.word	0x00000020
        /*011c*/ 	.short	0x0100
        /*011e*/ 	.byte	0x08
	.zero		1


	//   ....[9]....
        /*0120*/ 	.word	0x000005d0
        /*0124*/ 	.word	0x000000ff
        /*0128*/ 	.word	0x00000050
        /*012c*/ 	.short	0x0100
        /*012e*/ 	.byte	0x08
	.zero		1


	//   ....[10]....
        /*0130*/ 	.word	0x000005e0
        /*0134*/ 	.word	0x000000ff
        /*0138*/ 	.word	0x00000028
        /*013c*/ 	.short	0x0100
        /*013e*/ 	.byte	0x08
	.zero		1


	//   ....[11]....
        /*0140*/ 	.word	0x000005f0
        /*0144*/ 	.word	0x000000ff
        /*0148*/ 	.word	0x00000058
        /*014c*/ 	.short	0x0100
        /*014e*/ 	.byte	0x08
	.zero		1


	//   ....[12]....
        /*0150*/ 	.word	0x00000730
        /*0154*/ 	.word	0x000000ff
        /*0158*/ 	.word	0x00000060
        /*015c*/ 	.short	0x0100
        /*015e*/ 	.byte	0x08
	.zero		1


	//   ....[13]....
        /*0160*/ 	.word	0x00000740
        /*0164*/ 	.word	0x000000ff
        /*0168*/ 	.word	0x00000080
        /*016c*/ 	.short	0x0100
        /*016e*/ 	.byte	0x08
	.zero		1


	//   ....[14]....
        /*0170*/ 	.word	0x00000750
        /*0174*/ 	.word	0x000000ff
        /*0178*/ 	.word	0x00000068
        /*017c*/ 	.short	0x0100
        /*017e*/ 	.byte	0x08
	.zero		1


	//   ....[15]....
        /*0180*/ 	.word	0x00000760
        /*0184*/ 	.word	0x000000ff
        /*0188*/ 	.word	0x00000088
        /*018c*/ 	.short	0x0100
        /*018e*/ 	.byte	0x08
	.zero		1


	//   ....[16]....
        /*0190*/ 	.word	0x00000770
        /*0194*/ 	.word	0x000000ff
        /*0198*/ 	.word	0x00000070
        /*019c*/ 	.short	0x0100
        /*019e*/ 	.byte	0x08
	.zero		1


	//   ....[17]....
        /*01a0*/ 	.word	0x00000780
        /*01a4*/ 	.word	0x000000ff
        /*01a8*/ 	.word	0x00000090
        /*01ac*/ 	.short	0x0100
        /*01ae*/ 	.byte	0x08
	.zero		1


	//   ....[18]....
        /*01b0*/ 	.word	0x00000790
        /*01b4*/ 	.word	0x000000ff
        /*01b8*/ 	.word	0x00000078
        /*01bc*/ 	.short	0x0100
        /*01be*/ 	.byte	0x08
	.zero		1


	//   ....[19]....
        /*01c0*/ 	.word	0x000007a0
        /*01c4*/ 	.word	0x000000ff
        /*01c8*/ 	.word	0x00000098
        /*01cc*/ 	.short	0x0100
        /*01ce*/ 	.byte	0x08
	.zero		1


	//   ....[20]....
        /*01d0*/ 	.word	0x00000a40
        /*01d4*/ 	.word	0x000000ff
        /*01d8*/ 	.word	0x000000a0
        /*01dc*/ 	.short	0x0100
        /*01de*/ 	.byte	0x08
	.zero		1


	//   ....[21]....
        /*01e0*/ 	.word	0x00000aa0
        /*01e4*/ 	.word	0x000000ff
        /*01e8*/ 	.word	0x000000a8
        /*01ec*/ 	.short	0x0100
        /*01ee*/ 	.byte	0x08
	.zero		1


	//   ....[22]....
        /*01f0*/ 	.word	0x000018c0
        /*01f4*/ 	.word	0x00000003
        /*01f8*/ 	.word	0x00000000
        /*01fc*/ 	.short	0x010a
        /*01fe*/ 	.byte	0x3f
	.zero		1


	//   ....[23]....
        /*0200*/ 	.word	0x00001920
        /*0204*/ 	.word	0x00000003
        /*0208*/ 	.word	0x00000000
        /*020c*/ 	.short	0x010a
        /*020e*/ 	.byte	0x3f
	.zero		1


	//   ....[24]....
        /*0210*/ 	.word	0x00001c40
        /*0214*/ 	.word	0x000000ff
        /*0218*/ 	.word	0x00000000
        /*021c*/ 	.short	0x010a
        /*021e*/ 	.byte	0x04
	.zero		1


	//   ....[25]....
        /*0220*/ 	.word	0x00001c80
        /*0224*/ 	.word	0x000000ff
        /*0228*/ 	.word	0x00000000
        /*022c*/ 	.short	0x010a
        /*022e*/ 	.byte	0x04
	.zero		1


	//   ....[26]....
        /*0230*/ 	.word	0x00001ee0
        /*0234*/ 	.word	0x000000ff
        /*0238*/ 	.word	0x00000000
        /*023c*/ 	.short	0x0101
        /*023e*/ 	.byte	0x04
	.zero		1


	//   ....[27]....
        /*0240*/ 	.word	0x00002090
        /*0244*/ 	.word	0x000000ff
        /*0248*/ 	.word	0x00000000
        /*024c*/ 	.short	0x0101
        /*024e*/ 	.byte	0x06
	.zero		1


	//   ....[28]....
        /*0250*/ 	.word	0x00002890
        /*0254*/ 	.word	0x000000ff
        /*0258*/ 	.word	0x00000060
        /*025c*/ 	.short	0x010a
        /*025e*/ 	.byte	0x33
	.zero		1


	//   ....[29]....
        /*0260*/ 	.word	0x00002f00
        /*0264*/ 	.word	0x000000ff
        /*0268*/ 	.word	0x00000000
        /*026c*/ 	.short	0x0101
        /*026e*/ 	.byte	0x04
	.zero		1


	//   ....[30]....
        /*0270*/ 	.word	0x00002ff0
        /*0274*/ 	.word	0x00000014
        /*0278*/ 	.word	0x00000060
        /*027c*/ 	.short	0x010a
        /*027e*/ 	.byte	0x3f
	.zero		1


	//   ....[31]....
        /*0280*/ 	.word	0x000035e0
        /*0284*/ 	.word	0x000000ff
        /*0288*/ 	.word	0x00000000
        /*028c*/ 	.short	0x0101
        /*028e*/ 	.byte	0x04
	.zero		1


	//   ....[32]....
        /*0290*/ 	.word	0x000036d0
        /*0294*/ 	.word	0x0000000e
        /*0298*/ 	.word	0x00000060
        /*029c*/ 	.short	0x010a
        /*029e*/ 	.byte	0x3f
	.zero		1


	//   ....[33]....
        /*02a0*/ 	.word	0x00003d10
        /*02a4*/ 	.word	0x000000ff
        /*02a8*/ 	.word	0x00000000
        /*02ac*/ 	.short	0x0101
        /*02ae*/ 	.byte	0x04
	.zero		1


	//   ....[34]....
        /*02b0*/ 	.word	0x00003df0
        /*02b4*/ 	.word	0x0000000f
        /*02b8*/ 	.word	0x00000060
        /*02bc*/ 	.short	0x010a
        /*02be*/ 	.byte	0x3f
	.zero		1


	//   ....[35]....
        /*02c0*/ 	.word	0x000043e0
        /*02c4*/ 	.word	0x000000ff
        /*02c8*/ 	.word	0x00000000
        /*02cc*/ 	.short	0x0101
        /*02ce*/ 	.byte	0x04
	.zero		1


	//   ....[36]....
        /*02d0*/ 	.word	0x00004cb0
        /*02d4*/ 	.word	0x000000ff
        /*02d8*/ 	.word	0x00000000
        /*02dc*/ 	.short	0x0101
        /*02de*/ 	.byte	0x04
	.zero		1


	//   ....[37]....
        /*02e0*/ 	.word	0x00005390
        /*02e4*/ 	.word	0x000000ff
        /*02e8*/ 	.word	0x000000a8
        /*02ec*/ 	.short	0x010a
        /*02ee*/ 	.byte	0x04
	.zero		1


	//   ....[38]....
        /*02f0*/ 	.word	0x000057a0
        /*02f4*/ 	.word	0x000000ff
        /*02f8*/ 	.word	0x00000080
        /*02fc*/ 	.short	0x010a
        /*02fe*/ 	.byte	0x05
	.zero		1


	//   ....[39]....
        /*0300*/ 	.word	0x00005890
        /*0304*/ 	.word	0x000000ff
        /*0308*/ 	.word	0x00000060
        /*030c*/ 	.short	0x010b
        /*030e*/ 	.byte	0x05
	.zero		1


	//   ....[40]....
        /*0310*/ 	.word	0x000058f0
        /*0314*/ 	.word	0x000000ff
        /*0318*/ 	.word	0x00000000
        /*031c*/ 	.short	0x0101
        /*031e*/ 	.byte	0x04
	.zero		1


	//   ....[41]....
        /*0320*/ 	.word	0x00005920
        /*0324*/ 	.word	0x000000ff
        /*0328*/ 	.word	0x00000088
        /*032c*/ 	.short	0x010a
        /*032e*/ 	.byte	0x05
	.zero		1


	//   ....[42]....
        /*0330*/ 	.word	0x00005a30
        /*0334*/ 	.word	0x000000ff
        /*0338*/ 	.word	0x00000068
        /*033c*/ 	.short	0x010b
        /*033e*/ 	.byte	0x05
	.zero		1


	//   ....[43]....
        /*0340*/ 	.word	0x00005a90
        /*0344*/ 	.word	0x000000ff
        /*0348*/ 	.word	0x00000000
        /*034c*/ 	.short	0x0101
        /*034e*/ 	.byte	0x04
	.zero		1


	//   ....[44]....
        /*0350*/ 	.word	0x00005ac0
        /*0354*/ 	.word	0x000000ff
        /*0358*/ 	.word	0x00000090
        /*035c*/ 	.short	0x010a
        /*035e*/ 	.byte	0x05
	.zero		1


	//   ....[45]....
        /*0360*/ 	.word	0x00005bd0
        /*0364*/ 	.word	0x000000ff
        /*0368*/ 	.word	0x00000070
        /*036c*/ 	.short	0x010b
        /*036e*/ 	.byte	0x05
	.zero		1


	//   ....[46]....
        /*0370*/ 	.word	0x00005c30
        /*0374*/ 	.word	0x000000ff
        /*0378*/ 	.word	0x00000000
        /*037c*/ 	.short	0x0101
        /*037e*/ 	.byte	0x04
	.zero		1


	//   ....[47]....
        /*0380*/ 	.word	0x00005c60
        /*0384*/ 	.word	0x000000ff
        /*0388*/ 	.word	0x00000098
        /*038c*/ 	.short	0x010a
        /*038e*/ 	.byte	0x05
	.zero		1


	//   ....[48]....
        /*0390*/ 	.word	0x00005d70
        /*0394*/ 	.word	0x000000ff
        /*0398*/ 	.word	0x00000078
        /*039c*/ 	.short	0x010b
        /*039e*/ 	.byte	0x05
	.zero		1


	//   ....[49]....
        /*03a0*/ 	.word	0x00005e60
        /*03a4*/ 	.word	0x000000ff
        /*03a8*/ 	.word	0x00000000
        /*03ac*/ 	.short	0x0101
        /*03ae*/ 	.byte	0x04
	.zero		1


	//   ....[50]....
        /*03b0*/ 	.word	0x000064a0
        /*03b4*/ 	.word	0x00000003
        /*03b8*/ 	.word	0x00000080
        /*03bc*/ 	.short	0x010a
        /*03be*/ 	.byte	0x3f
	.zero		1


	//   ....[51]....
        /*03c0*/ 	.word	0x000064e0
        /*03c4*/ 	.word	0x00000003
        /*03c8*/ 	.word	0x00000088
        /*03cc*/ 	.short	0x010a
        /*03ce*/ 	.byte	0x3f
	.zero		1


	//   ....[52]....
        /*03d0*/ 	.word	0x00006520
        /*03d4*/ 	.word	0x00000003
        /*03d8*/ 	.word	0x00000090
        /*03dc*/ 	.short	0x010a
        /*03de*/ 	.byte	0x3f
	.zero		1


	//   ....[53]....
        /*03e0*/ 	.word	0x00006570
        /*03e4*/ 	.word	0x00000003
        /*03e8*/ 	.word	0x00000098
        /*03ec*/ 	.short	0x010a
        /*03ee*/ 	.byte	0x3f
	.zero		1


	//   ....[54]....
        /*03f0*/ 	.word	0x000068a0
        /*03f4*/ 	.word	0x0000000f
        /*03f8*/ 	.word	0x00000030
        /*03fc*/ 	.short	0x010a
        /*03fe*/ 	.byte	0x3f
	.zero		1


	//   ....[55]....
        /*0400*/ 	.word	0x00006bf0
        /*0404*/ 	.word	0x00000006
        /*0408*/ 	.word	0x000000a8
        /*040c*/ 	.short	0x0101
        /*040e*/ 	.byte	0x3f
	.zero		1


	//   ....[56]....
        /*0410*/ 	.word	0x00007330
        /*0414*/ 	.word	0x00000007
        /*0418*/ 	.word	0x00000000
        /*041c*/ 	.short	0x010a
        /*041e*/ 	.byte	0x3f
	.zero		1


	//   ....[57]....
        /*0420*/ 	.word	0x000073b0
        /*0424*/ 	.word	0x00000009
        /*0428*/ 	.word	0x00000000
        /*042c*/ 	.short	0x010a
        /*042e*/ 	.byte	0x3f
	.zero		1


	//   ....[58]....
        /*0430*/ 	.word	0x00007440
        /*0434*/ 	.word	0x00000006
        /*0438*/ 	.word	0x00000000
        /*043c*/ 	.short	0x010a
        /*043e*/ 	.byte	0x3f
	.zero		1


	//   ....[59]....
        /*0440*/ 	.word	0x000074d0
        /*0444*/ 	.word	0x00000009
        /*0448*/ 	.word	0x00000000
        /*044c*/ 	.short	0x010a
        /*044e*/ 	.byte	0x3f
	.zero		1


	//   ....[60]....
        /*0450*/ 	.word	0x00007560
        /*0454*/ 	.word	0x00000006
        /*0458*/ 	.word	0x00000000
        /*045c*/ 	.short	0x010a
        /*045e*/ 	.byte	0x3f
	.zero		1


	//   ....[61]....
        /*0460*/ 	.word	0x000075f0
        /*0464*/ 	.word	0x00000003
        /*0468*/ 	.word	0x00000000
        /*046c*/ 	.short	0x010a
        /*046e*/ 	.byte	0x3f
	.zero		1


	//   ....[62]....
        /*0470*/ 	.word	0x00007650
        /*0474*/ 	.word	0x00000003
        /*0478*/ 	.word	0x00000000
        /*047c*/ 	.short	0x010a
        /*047e*/ 	.byte	0x3f
	.zero		1


	//   ....[63]....
        /*0480*/ 	.word	0x000076b0
        /*0484*/ 	.word	0x00000004
        /*0488*/ 	.word	0x00000000
        /*048c*/ 	.short	0x010a
        /*048e*/ 	.byte	0x3f
	.zero		1


	//   ....[64]....
        /*0490*/ 	.word	0x00007710
        /*0494*/ 	.word	0x00000003
        /*0498*/ 	.word	0x00000060
        /*049c*/ 	.short	0x010a
        /*049e*/ 	.byte	0x3f
	.zero		1


	//   ....[65]....
        /*04a0*/ 	.word	0x00007760
        /*04a4*/ 	.word	0x00000014
        /*04a8*/ 	.word	0x00000060
        /*04ac*/ 	.short	0x010a
        /*04ae*/ 	.byte	0x3f
	.zero		1


	//   ....[66]....
        /*04b0*/ 	.word	0x000077b0
        /*04b4*/ 	.word	0x0000000e
        /*04b8*/ 	.word	0x00000060
        /*04bc*/ 	.short	0x010a
        /*04be*/ 	.byte	0x3f
	.zero		1


	//   ....[67]....
        /*04c0*/ 	.word	0x00007800
        /*04c4*/ 	.word	0x0000000f
        /*04c8*/ 	.word	0x00000060
        /*04cc*/ 	.short	0x010a
        /*04ce*/ 	.byte	0x3f
	.zero		1


	//   ....[68]....
        /*04d0*/ 	.word	0x00007860
        /*04d4*/ 	.word	0x00000003
        /*04d8*/ 	.word	0x000000a8
        /*04dc*/ 	.short	0x010a
        /*04de*/ 	.byte	0x3f
	.zero		1


	//   ....[69]....
        /*04e0*/ 	.word	0x000078c0
        /*04e4*/ 	.word	0x00000005
        /*04e8*/ 	.word	0x00000080
        /*04ec*/ 	.short	0x010a
        /*04ee*/ 	.byte	0x3f
	.zero		1


	//   ....[70]....
        /*04f0*/ 	.word	0x00007920
        /*04f4*/ 	.word	0x00000005
        /*04f8*/ 	.word	0x00000088
        /*04fc*/ 	.short	0x010a
        /*04fe*/ 	.byte	0x3f
	.zero		1


	//   ....[71]....
        /*0500*/ 	.word	0x00007980
        /*0504*/ 	.word	0x00000005
        /*0508*/ 	.word	0x00000090
        /*050c*/ 	.short	0x010a
        /*050e*/ 	.byte	0x3f
	.zero		1


	//   ....[72]....
        /*0510*/ 	.word	0x000079e0
        /*0514*/ 	.word	0x00000005
        /*0518*/ 	.word	0x00000098
        /*051c*/ 	.short	0x010a
        /*051e*/ 	.byte	0x3f
	.zero		1


	//   ....[73]....
        /*0520*/ 	.word	0x00007a30
        /*0524*/ 	.word	0x00000003
        /*0528*/ 	.word	0x00000080
        /*052c*/ 	.short	0x010a
        /*052e*/ 	.byte	0x3f
	.zero		1


	//   ....[74]....
        /*0530*/ 	.word	0x00007a80
        /*0534*/ 	.word	0x00000003
        /*0538*/ 	.word	0x00000088
        /*053c*/ 	.short	0x010a
        /*053e*/ 	.byte	0x3f
	.zero		1


	//   ....[75]....
        /*0540*/ 	.word	0x00007ad0
        /*0544*/ 	.word	0x00000003
        /*0548*/ 	.word	0x00000090
        /*054c*/ 	.short	0x010a
        /*054e*/ 	.byte	0x3f
	.zero		1


	//   ....[76]....
        /*0550*/ 	.word	0x00007ba0
        /*0554*/ 	.word	0x0000000f
        /*0558*/ 	.word	0x00000030
        /*055c*/ 	.short	0x010a
        /*055e*/ 	.byte	0x3f
	.zero		1


	//   ....[77]....
        /*0560*/ 	.word	0x00007c70
        /*0564*/ 	.word	0x00000007
        /*0568*/ 	.word	0x00000000
        /*056c*/ 	.short	0x010a
        /*056e*/ 	.byte	0x3f
	.zero		1


	//   ....[78]....
        /*0570*/ 	.word	0x00007cc0
        /*0574*/ 	.word	0x00000009
        /*0578*/ 	.word	0x00000000
        /*057c*/ 	.short	0x010a
        /*057e*/ 	.byte	0x3f
	.zero		1


	//   ....[79]....
        /*0580*/ 	.word	0x00007d10
        /*0584*/ 	.word	0x00000006
        /*0588*/ 	.word	0x00000000
        /*058c*/ 	.short	0x010a
        /*058e*/ 	.byte	0x3f
	.zero		1


	//   ....[80]....
        /*0590*/ 	.word	0x00007d60
        /*0594*/ 	.word	0x00000009
        /*0598*/ 	.word	0x00000000
        /*059c*/ 	.short	0x010a
        /*059e*/ 	.byte	0x3f
	.zero		1


	//   ....[81]....
        /*05a0*/ 	.word	0x00007db0
        /*05a4*/ 	.word	0x00000006
        /*05a8*/ 	.word	0x00000000
        /*05ac*/ 	.short	0x010a
        /*05ae*/ 	.byte	0x3f
	.zero		1


	//----- nvinfo : EIATTR_NUM_MBARRIERS
	.align		4
.L_38:
        /*05b0*/ 	.byte	0x03, 0x38
        /*05b2*/ 	.short	0x0016


	//----- nvinfo : EIATTR_EXIT_INSTR_OFFSETS
	.align		4
        /*05b4*/ 	.byte	0x04, 0x1c
        /*05b6*/ 	.short	(.L_40 - .L_39)


	//   ....[0]....
.L_39:
        /*05b8*/ 	.word	0x00007640


	//----- nvinfo : EIATTR_MAX_THREADS
	.align		4
.L_40:
        /*05bc*/ 	.byte	0x04, 0x05
        /*05be*/ 	.short	(.L_42 - .L_41)
.L_41:
        /*05c0*/ 	.word	0x00000180
        /*05c4*/ 	.word	0x00000001
        /*05c8*/ 	.word	0x00000001


	//----- nvinfo : EIATTR_CRS_STACK_SIZE
	.align		4
.L_42:
        /*05cc*/ 	.byte	0x04, 0x1e
        /*05ce*/ 	.short	(.L_44 - .L_43)
.L_43:
        /*05d0*/ 	.word	0x00000000


	//----- nvinfo : EIATTR_CBANK_PARAM_SIZE
	.align		4
.L_44:
        /*05d4*/ 	.byte	0x03, 0x19
        /*05d6*/ 	.short	0x0770


	//----- nvinfo : EIATTR_PARAM_CBANK
	.align		4
        /*05d8*/ 	.byte	0x04, 0x0a
        /*05da*/ 	.short	(.L_46 - .L_45)
	.align		4
.L_45:
        /*05dc*/ 	.word	index@(.nv.constant0._ZN7cutlass13device_kernelINS_4gemm6kernel13GemmUniversalIN4cute5tupleIJiiiiEEENS1_10collective13CollectiveMmaINS1_34MainloopSm90TmaGmmaWarpSpecializedILi6ENS5_IJNS4_1CILi1EEESB_SB_EEENS1_35KernelTmaWarpSpecializedCooperativeEEENS5_IJNSA_ILi128EEESF_NSA_ILi64EEEEEENS_6half_tENS5_IJlSB_lEEESI_SJ_NS4_8TiledMMAINS4_8MMA_AtomIJNS4_4SM904GMMA26MMA_64x128x16_F32F16F16_SSILNSN_5MajorE0ELSP_0ELNSN_7ScaleInE1ELSQ_1EEEEEENS4_6LayoutINS5_IJNSA_ILi2EEESB_SB_EEENS5_IJSB_NSA_ILi0EEESW_EEEEENS5_IJNS4_10UnderscoreESZ_SZ_EEEEENS4_13SM90_TMA_LOADENS4_14ComposedLayoutINS4_7SwizzleILi3ELi4ELi3EEENS4_18smem_ptr_flag_bitsILi16EEENST_INS5_IJNSA_ILi8EEESG_EEENS5_IJSG_SB_EEEEEEEvNS4_8identityES12_S1C_vS1D_EENS_8epilogue10collective18CollectiveEpilogueINS1F_22Sm90TmaWarpSpecializedILi4ELi2ELi16ELb1ELb0EEEJSH_NS5_IJSF_NSA_ILi32EEEEEESI_SJ_SI_SJ_NS1F_6fusion15FusionCallbacksIS1J_NS1M_13LinCombEltActINS1F_6thread4ReLuESI_fSI_fLNS_15FloatRoundStyleE2EEESH_S1L_JEEES12_NS13_INS14_ILi2ELi4ELi3EEES17_NST_INS5_IJS18_S1K_EEENS5_IJS1K_SB_EEEEEEENS4_17SM75_U32x4_LDSM_NENS4_14SM90_TMA_STOREES1Y_NS4_17SM90_U32x4_STSM_NENS4_9Copy_AtomIJS21_SI_EEEvEEEvvEEEEvNT_6ParamsE)
        /*05e0*/ 	.short	0x0210
        /*05e2*/ 	.short	0x0770


	//----- nvinfo : EIATTR_SW_WAR
	.align		4
.L_46:
        /*05e4*/ 	.byte	0x04, 0x36
        /*05e6*/ 	.short	(.L_48 - .L_47)
.L_47:
        /*05e8*/ 	.word	0x00000008
.L_48:


//--------------------- .nv.callgraph             --------------------------
	.section	.nv.callgraph,"",@"SHT_CUDA_CALLGRAPH"
	.align	4
	.sectionentsize	8
	.align		4
        /*0000*/ 	.word	0x00000000
	.align		4
        /*0004*/ 	.word	0xffffffff
	.align		4
        /*0008*/ 	.word	index@(_ZN7cutlass13device_kernelINS_4gemm6kernel13GemmUniversalIN4cute5tupleIJiiiiEEENS1_10collective13CollectiveMmaINS1_34MainloopSm90TmaGmmaWarpSpecializedILi6ENS5_IJNS4_1CILi1EEESB_SB_EEENS1_35KernelTmaWarpSpecializedCooperativeEEENS5_IJNSA_ILi128EEESF_NSA_ILi64EEEEEENS_6half_tENS5_IJlSB_lEEESI_SJ_NS4_8TiledMMAINS4_8MMA_AtomIJNS4_4SM904GMMA26MMA_64x128x16_F32F16F16_SSILNSN_5MajorE0ELSP_0ELNSN_7ScaleInE1ELSQ_1EEEEEENS4_6LayoutINS5_IJNSA_ILi2EEESB_SB_EEENS5_IJSB_NSA_ILi0EEESW_EEEEENS5_IJNS4_10UnderscoreESZ_SZ_EEEEENS4_13SM90_TMA_LOADENS4_14ComposedLayoutINS4_7SwizzleILi3ELi4ELi3EEENS4_18smem_ptr_flag_bitsILi16EEENST_INS5_IJNSA_ILi8EEESG_EEENS5_IJSG_SB_EEEEEEEvNS4_8identityES12_S1C_vS1D_EENS_8epilogue10collective18CollectiveEpilogueINS1F_22Sm90TmaWarpSpecializedILi4ELi2ELi16ELb1ELb0EEEJSH_NS5_IJSF_NSA_ILi32EEEEEESI_SJ_SI_SJ_NS1F_6fusion15FusionCallbacksIS1J_NS1M_13LinCombEltActINS1F_6thread4ReLuESI_fSI_fLNS_15FloatRoundStyleE2EEESH_S1L_JEEES12_NS13_INS14_ILi2ELi4ELi3EEES17_NST_INS5_IJS18_S1K_EEENS5_IJS1K_SB_EEEEEEENS4_17SM75_U32x4_LDSM_NENS4_14SM90_TMA_STOREES1Y_NS4_17SM90_U32x4_STSM_NENS4_9Copy_AtomIJS21_SI_EEEvEEEvvEEEEvNT_6ParamsE)
	.align		4
        /*000c*/ 	.word	index@(__assertfail)
	.align		4
        /*0010*/ 	.word	0x00000000
	.align		4
        /*0014*/ 	.word	0xfffffffe
	.align		4
        /*0018*/ 	.word	0x00000000
	.align		4
        /*001c*/ 	.word	0xfffffffd
	.align		4
        /*0020*/ 	.word	0x00000000
	.align		4
        /*0024*/ 	.word	0xfffffffc


//--------------------- .nv.constant4             --------------------------
	.section	.nv.constant4,"a",@progbits
	.align	8
	.align		8
.nv.constant4:
        /*0000*/ 	.dword	__assertfail
	.align		8
        /*0008*/ 	.dword	__unnamed_1
	.align		8
        /*0010*/ 	.dword	__unnamed_2
	.align		8
        /*0018*/ 	.dword	_ZN39_INTERNAL_2e62c27d_4_k_cu_4f424275_26124cuda3std3__45__cpo5beginE
	.align		8
        /*0020*/ 	.dword	_ZN39_INTERNAL_2e62c27d_4_k_cu_4f424275_26124cuda3std3__45__cpo3endE
	.align		8
        /*0028*/ 	.dword	_ZN39_INTERNAL_2e62c27d_4_k_cu_4f424275_26124cuda3std3__45__cpo6cbeginE
	.align		8
        /*0030*/ 	.dword	_ZN39_INTERNAL_2e62c27d_4_k_cu_4f424275_26124cuda3std3__45__cpo4cendE
	.align		8
        /*0038*/ 	.dword	_ZN39_INTERNAL_2e62c27d_4_k_cu_4f424275_26124cuda3std3__441_GLOBAL__N__2e62c27d_4_k_cu_4f424275_26126ignoreE
	.align		8
        /*0040*/ 	.dword	_ZN39_INTERNAL_2e62c27d_4_k_cu_4f424275_26124cuda3std3__419piecewise_constructE
	.align		8
        /*0048*/ 	.dword	_ZN39_INTERNAL_2e62c27d_4_k_cu_4f424275_26124cuda3std3__48in_placeE
	.align		8
        /*0050*/ 	.dword	_ZN39_INTERNAL_2e62c27d_4_k_cu_4f424275_26124cuda3std6ranges3__45__cpo4swapE
	.align		8
        /*0058*/ 	.dword	_ZN39_INTERNAL_2e62c27d_4_k_cu_4f424275_26124cuda3std6ranges3__45__cpo9iter_moveE
	.align		8
        /*0060*/ 	.dword	_ZN39_INTERNAL_2e62c27d_4_k_cu_4f424275_26124cute7productE
	.align		8
        /*0068*/ 	.dword	_ZN39_INTERNAL_2e62c27d_4_k_cu_4f424275_26124cute1_E
	.align		8
        /*0070*/ 	.dword	$str$22
	.align		8
        /*0078*/ 	.dword	$str$23
	.align		8
        /*0080*/ 	.dword	$str$26
	.align		8
        /*0088*/ 	.dword	$str$27


//--------------------- .text._ZN7cutlass13device_kernelINS_4gemm6kernel13GemmUniversalIN4cute5tupleIJiiiiEEENS1_10collective13CollectiveMmaINS1_34MainloopSm90TmaGmmaWarpSpecializedILi6ENS5_IJNS4_1CILi1EEESB_SB_EEENS1_35KernelTmaWarpSpecializedCooperativeEEENS5_IJNSA_ILi128EEESF_NSA_ILi64EEEEEENS_6half_tENS5_IJlSB_lEEESI_SJ_NS4_8TiledMMAINS4_8MMA_AtomIJNS4_4SM904GMMA26MMA_64x128x16_F32F16F16_SSILNSN_5MajorE0ELSP_0ELNSN_7ScaleInE1ELSQ_1EEEEEENS4_6LayoutINS5_IJNSA_ILi2EEESB_SB_EEENS5_IJSB_NSA_ILi0EEESW_EEEEENS5_IJNS4_10UnderscoreESZ_SZ_EEEEENS4_13SM90_TMA_LOADENS4_14ComposedLayoutINS4_7SwizzleILi3ELi4ELi3EEENS4_18smem_ptr_flag_bitsILi16EEENST_INS5_IJNSA_ILi8EEESG_EEENS5_IJSG_SB_EEEEEEEvNS4_8identityES12_S1C_vS1D_EENS_8epilogue10collective18CollectiveEpilogueINS1F_22Sm90TmaWarpSpecializedILi4ELi2ELi16ELb1ELb0EEEJSH_NS5_IJSF_NSA_ILi32EEEEEESI_SJ_SI_SJ_NS1F_6fusion15FusionCallbacksIS1J_NS1M_13LinCombEltActINS1F_6thread4ReLuESI_fSI_fLNS_15FloatRoundStyleE2EEESH_S1L_JEEES12_NS13_INS14_ILi2ELi4ELi3EEES17_NST_INS5_IJS18_S1K_EEENS5_IJS1K_SB_EEEEEEENS4_17SM75_U32x4_LDSM_NENS4_14SM90_TMA_STOREES1Y_NS4_17SM90_U32x4_STSM_NENS4_9Copy_AtomIJS21_SI_EEEvEEEvvEEEEvNT_6ParamsE --------------------------
	.section	.text._ZN7cutlass13device_kernelINS_4gemm6kernel13GemmUniversalIN4cute5tupleIJiiiiEEENS1_10collective13CollectiveMmaINS1_34MainloopSm90TmaGmmaWarpSpecializedILi6ENS5_IJNS4_1CILi1EEESB_SB_EEENS1_35KernelTmaWarpSpecializedCooperativeEEENS5_IJNSA_ILi128EEESF_NSA_ILi64EEEEEENS_6half_tENS5_IJlSB_lEEESI_SJ_NS4_8TiledMMAINS4_8MMA_AtomIJNS4_4SM904GMMA26MMA_64x128x16_F32F16F16_SSILNSN_5MajorE0ELSP_0ELNSN_7ScaleInE1ELSQ_1EEEEEENS4_6LayoutINS5_IJNSA_ILi2EEESB_SB_EEENS5_IJSB_NSA_ILi0EEESW_EEEEENS5_IJNS4_10UnderscoreESZ_SZ_EEEEENS4_13SM90_TMA_LOADENS4_14ComposedLayoutINS4_7SwizzleILi3ELi4ELi3EEENS4_18smem_ptr_flag_bitsILi16EEENST_INS5_IJNSA_ILi8EEESG_EEENS5_IJSG_SB_EEEEEEEvNS4_8identityES12_S1C_vS1D_EENS_8epilogue10collective18CollectiveEpilogueINS1F_22Sm90TmaWarpSpecializedILi4ELi2ELi16ELb1ELb0EEEJSH_NS5_IJSF_NSA_ILi32EEEEEESI_SJ_SI_SJ_NS1F_6fusion15FusionCallbacksIS1J_NS1M_13LinCombEltActINS1F_6thread4ReLuESI_fSI_fLNS_15FloatRoundStyleE2EEESH_S1L_JEEES12_NS13_INS14_ILi2ELi4ELi3EEES17_NST_INS5_IJS18_S1K_EEENS5_IJS1K_SB_EEEEEEENS4_17SM75_U32x4_LDSM_NENS4_14SM90_TMA_STOREES1Y_NS4_17SM90_U32x4_STSM_NENS4_9Copy_AtomIJS21_SI_EEEvEEEvvEEEEvNT_6ParamsE,"ax",@progbits
	.align	128
.text._ZN7cutlass13device_kernelINS_4gemm6kernel13GemmUniversalIN4cute5tupleIJiiiiEEENS1_10collective13CollectiveMmaINS1_34MainloopSm90TmaGmmaWarpSpecializedILi6ENS5_IJNS4_1CILi1EEESB_SB_EEENS1_35KernelTmaWarpSpecializedCooperativeEEENS5_IJNSA_ILi128EEESF_NSA_ILi64EEEEEENS_6half_tENS5_IJlSB_lEEESI_SJ_NS4_8TiledMMAINS4_8MMA_AtomIJNS4_4SM904GMMA26MMA_64x128x16_F32F16F16_SSILNSN_5MajorE0ELSP_0ELNSN_7ScaleInE1ELSQ_1EEEEEENS4_6LayoutINS5_IJNSA_ILi2EEESB_SB_EEENS5_IJSB_NSA_ILi0EEESW_EEEEENS5_IJNS4_10UnderscoreESZ_SZ_EEEEENS4_13SM90_TMA_LOADENS4_14ComposedLayoutINS4_7SwizzleILi3ELi4ELi3EEENS4_18smem_ptr_flag_bitsILi16EEENST_INS5_IJNSA_ILi8EEESG_EEENS5_IJSG_SB_EEEEEEEvNS4_8identityES12_S1C_vS1D_EENS_8epilogue10collective18CollectiveEpilogueINS1F_22Sm90TmaWarpSpecializedILi4ELi2ELi16ELb1ELb0EEEJSH_NS5_IJSF_NSA_ILi32EEEEEESI_SJ_SI_SJ_NS1F_6fusion15FusionCallbacksIS1J_NS1M_13LinCombEltActINS1F_6thread4ReLuESI_fSI_fLNS_15FloatRoundStyleE2EEESH_S1L_JEEES12_NS13_INS14_ILi2ELi4ELi3EEES17_NST_INS5_IJS18_S1K_EEENS5_IJS1K_SB_EEEEEEENS4_17SM75_U32x4_LDSM_NENS4_14SM90_TMA_STOREES1Y_NS4_17SM90_U32x4_STSM_NENS4_9Copy_AtomIJS21_SI_EEEvEEEvvEEEEvNT_6ParamsE:
        .type           _ZN7cutlass13device_kernelINS_4gemm6kernel13GemmUniversalIN4cute5tupleIJiiiiEEENS1_10collective13CollectiveMmaINS1_34MainloopSm90TmaGmmaWarpSpecializedILi6ENS5_IJNS4_1CILi1EEESB_SB_EEENS1_35KernelTmaWarpSpecializedCooperativeEEENS5_IJNSA_ILi128EEESF_NSA_ILi64EEEEEENS_6half_tENS5_IJlSB_lEEESI_SJ_NS4_8TiledMMAINS4_8MMA_AtomIJNS4_4SM904GMMA26MMA_64x128x16_F32F16F16_SSILNSN_5MajorE0ELSP_0ELNSN_7ScaleInE1ELSQ_1EEEEEENS4_6LayoutINS5_IJNSA_ILi2EEESB_SB_EEENS5_IJSB_NSA_ILi0EEESW_EEEEENS5_IJNS4_10UnderscoreESZ_SZ_EEEEENS4_13SM90_TMA_LOADENS4_14ComposedLayoutINS4_7SwizzleILi3ELi4ELi3EEENS4_18smem_ptr_flag_bitsILi16EEENST_INS5_IJNSA_ILi8EEESG_EEENS5_IJSG_SB_EEEEEEEvNS4_8identityES12_S1C_vS1D_EENS_8epilogue10collective18CollectiveEpilogueINS1F_22Sm90TmaWarpSpecializedILi4ELi2ELi16ELb1ELb0EEEJSH_NS5_IJSF_NSA_ILi32EEEEEESI_SJ_SI_SJ_NS1F_6fusion15FusionCallbacksIS1J_NS1M_13LinCombEltActINS1F_6thread4ReLuESI_fSI_fLNS_15FloatRoundStyleE2EEESH_S1L_JEEES12_NS13_INS14_ILi2ELi4ELi3EEES17_NST_INS5_IJS18_S1K_EEENS5_IJS1K_SB_EEEEEEENS4_17SM75_U32x4_LDSM_NENS4_14SM90_TMA_STOREES1Y_NS4_17SM90_U32x4_STSM_NENS4_9Copy_AtomIJS21_SI_EEEvEEEvvEEEEvNT_6ParamsE,@function
        .size           _ZN7cutlass13device_kernelINS_4gemm6kernel13GemmUniversalIN4cute5tupleIJiiiiEEENS1_10collective13CollectiveMmaINS1_34MainloopSm90TmaGmmaWarpSpecializedILi6ENS5_IJNS4_1CILi1EEESB_SB_EEENS1_35KernelTmaWarpSpecializedCooperativeEEENS5_IJNSA_ILi128EEESF_NSA_ILi64EEEEEENS_6half_tENS5_IJlSB_lEEESI_SJ_NS4_8TiledMMAINS4_8MMA_AtomIJNS4_4SM904GMMA26MMA_64x128x16_F32F16F16_SSILNSN_5MajorE0ELSP_0ELNSN_7ScaleInE1ELSQ_1EEEEEENS4_6LayoutINS5_IJNSA_ILi2EEESB_SB_EEENS5_IJSB_NSA_ILi0EEESW_EEEEENS5_IJNS4_10UnderscoreESZ_SZ_EEEEENS4_13SM90_TMA_LOADENS4_14ComposedLayoutINS4_7SwizzleILi3ELi4ELi3EEENS4_18smem_ptr_flag_bitsILi16EEENST_INS5_IJNSA_ILi8EEESG_EEENS5_IJSG_SB_EEEEEEEvNS4_8identityES12_S1C_vS1D_EENS_8epilogue10collective18CollectiveEpilogueINS1F_22Sm90TmaWarpSpecializedILi4ELi2ELi16ELb1ELb0EEEJSH_NS5_IJSF_NSA_ILi32EEEEEESI_SJ_SI_SJ_NS1F_6fusion15FusionCallbacksIS1J_NS1M_13LinCombEltActINS1F_6thread4ReLuESI_fSI_fLNS_15FloatRoundStyleE2EEESH_S1L_JEEES12_NS13_INS14_ILi2ELi4ELi3EEES17_NST_INS5_IJS18_S1K_EEENS5_IJS1K_SB_EEEEEEENS4_17SM75_U32x4_LDSM_NENS4_14SM90_TMA_STOREES1Y_NS4_17SM90_U32x4_STSM_NENS4_9Copy_AtomIJS21_SI_EEEvEEEvvEEEEvNT_6ParamsE,(.L_x_190 - _ZN7cutlass13device_kernelINS_4gemm6kernel13GemmUniversalIN4cute5tupleIJiiiiEEENS1_10collective13CollectiveMmaINS1_34MainloopSm90TmaGmmaWarpSpecializedILi6ENS5_IJNS4_1CILi1EEESB_SB_EEENS1_35KernelTmaWarpSpecializedCooperativeEEENS5_IJNSA_ILi128EEESF_NSA_ILi64EEEEEENS_6half_tENS5_IJlSB_lEEESI_SJ_NS4_8TiledMMAINS4_8MMA_AtomIJNS4_4SM904GMMA26MMA_64x128x16_F32F16F16_SSILNSN_5MajorE0ELSP_0ELNSN_7ScaleInE1ELSQ_1EEEEEENS4_6LayoutINS5_IJNSA_ILi2EEESB_SB_EEENS5_IJSB_NSA_ILi0EEESW_EEEEENS5_IJNS4_10UnderscoreESZ_SZ_EEEEENS4_13SM90_TMA_LOADENS4_14ComposedLayoutINS4_7SwizzleILi3ELi4ELi3EEENS4_18smem_ptr_flag_bitsILi16EEENST_INS5_IJNSA_ILi8EEESG_EEENS5_IJSG_SB_EEEEEEEvNS4_8identityES12_S1C_vS1D_EENS_8epilogue10collective18CollectiveEpilogueINS1F_22Sm90TmaWarpSpecializedILi4ELi2ELi16ELb1ELb0EEEJSH_NS5_IJSF_NSA_ILi32EEEEEESI_SJ_SI_SJ_NS1F_6fusion15FusionCallbacksIS1J_NS1M_13LinCombEltActINS1F_6thread4ReLuESI_fSI_fLNS_15FloatRoundStyleE2EEESH_S1L_JEEES12_NS13_INS14_ILi2ELi4ELi3EEES17_NST_INS5_IJS18_S1K_EEENS5_IJS1K_SB_EEEEEEENS4_17SM75_U32x4_LDSM_NENS4_14SM90_TMA_STOREES1Y_NS4_17SM90_U32x4_STSM_NENS4_9Copy_AtomIJS21_SI_EEEvEEEvvEEEEvNT_6ParamsE)
        .other          _ZN7cutlass13device_kernelINS_4gemm6kernel13GemmUniversalIN4cute5tupleIJiiiiEEENS1_10collective13CollectiveMmaINS1_34MainloopSm90TmaGmmaWarpSpecializedILi6ENS5_IJNS4_1CILi1EEESB_SB_EEENS1_35KernelTmaWarpSpecializedCooperativeEEENS5_IJNSA_ILi128EEESF_NSA_ILi64EEEEEENS_6half_tENS5_IJlSB_lEEESI_SJ_NS4_8TiledMMAINS4_8MMA_AtomIJNS4_4SM904GMMA26MMA_64x128x16_F32F16F16_SSILNSN_5MajorE0ELSP_0ELNSN_7ScaleInE1ELSQ_1EEEEEENS4_6LayoutINS5_IJNSA_ILi2EEESB_SB_EEENS5_IJSB_NSA_ILi0EEESW_EEEEENS5_IJNS4_10UnderscoreESZ_SZ_EEEEENS4_13SM90_TMA_LOADENS4_14ComposedLayoutINS4_7SwizzleILi3ELi4ELi3EEENS4_18smem_ptr_flag_bitsILi16EEENST_INS5_IJNSA_ILi8EEESG_EEENS5_IJSG_SB_EEEEEEEvNS4_8identityES12_S1C_vS1D_EENS_8epilogue10collective18CollectiveEpilogueINS1F_22Sm90TmaWarpSpecializedILi4ELi2ELi16ELb1ELb0EEEJSH_NS5_IJSF_NSA_ILi32EEEEEESI_SJ_SI_SJ_NS1F_6fusion15FusionCallbacksIS1J_NS1M_13LinCombEltActINS1F_6thread4ReLuESI_fSI_fLNS_15FloatRoundStyleE2EEESH_S1L_JEEES12_NS13_INS14_ILi2ELi4ELi3EEES17_NST_INS5_IJS18_S1K_EEENS5_IJS1K_SB_EEEEEEENS4_17SM75_U32x4_LDSM_NENS4_14SM90_TMA_STOREES1Y_NS4_17SM90_U32x4_STSM_NENS4_9Copy_AtomIJS21_SI_EEEvEEEvvEEEEvNT_6ParamsE,@"STO_CUDA_ENTRY STV_DEFAULT"
_ZN7cutlass13device_kernelINS_4gemm6kernel13GemmUniversalIN4cute5tupleIJiiiiEEENS1_10collective13CollectiveMmaINS1_34MainloopSm90TmaGmmaWarpSpecializedILi6ENS5_IJNS4_1CILi1EEESB_SB_EEENS1_35KernelTmaWarpSpecializedCooperativeEEENS5_IJNSA_ILi128EEESF_NSA_ILi64EEEEEENS_6half_tENS5_IJlSB_lEEESI_SJ_NS4_8TiledMMAINS4_8MMA_AtomIJNS4_4SM904GMMA26MMA_64x128x16_F32F16F16_SSILNSN_5MajorE0ELSP_0ELNSN_7ScaleInE1ELSQ_1EEEEEENS4_6LayoutINS5_IJNSA_ILi2EEESB_SB_EEENS5_IJSB_NSA_ILi0EEESW_EEEEENS5_IJNS4_10UnderscoreESZ_SZ_EEEEENS4_13SM90_TMA_LOADENS4_14ComposedLayoutINS4_7SwizzleILi3ELi4ELi3EEENS4_18smem_ptr_flag_bitsILi16EEENST_INS5_IJNSA_ILi8EEESG_EEENS5_IJSG_SB_EEEEEEEvNS4_8identityES12_S1C_vS1D_EENS_8epilogue10collective18CollectiveEpilogueINS1F_22Sm90TmaWarpSpecializedILi4ELi2ELi16ELb1ELb0EEEJSH_NS5_IJSF_NSA_ILi32EEEEEESI_SJ_SI_SJ_NS1F_6fusion15FusionCallbacksIS1J_NS1M_13LinCombEltActINS1F_6thread4ReLuESI_fSI_fLNS_15FloatRoundStyleE2EEESH_S1L_JEEES12_NS13_INS14_ILi2ELi4ELi3EEES17_NST_INS5_IJS18_S1K_EEENS5_IJS1K_SB_EEEEEEENS4_17SM75_U32x4_LDSM_NENS4_14SM90_TMA_STOREES1Y_NS4_17SM90_U32x4_STSM_NENS4_9Copy_AtomIJS21_SI_EEEvEEEvvEEEEvNT_6ParamsE:
[----:B------:R-:W1:Y:S01]  /*0000*/  LDC R1, c[0x0][0x28] ;  /* 0x00000a00ff017b82 */ /* 0x000e620000000800 */
[----:B------:R-:W2:Y:S07]  /*0010*/  S2R R3, SR_TID.X ;  /* 0x0000000000037919 */ /* 0x000eae0000002100 */
[----:B------:R-:W3:Y:S01]  /*0020*/  LDC.64 R4, c[0x0][0x588] ;  /* 0x00016200ff047b82 */ /* 0x000ee20000000a00 */
[----:B------:R-:W-:Y:S01]  /*0030*/  ELECT P0, URZ, PT ;  /* 0x00000000003f782f */ /* 0x000fe20003800000 */
[----:B------:R-:W-:Y:S01]  /*0040*/  BSSY B0, `(.L_x_0) ;  /* 0x0000016000007945 */ /* 0x000fe20003800000 */
[----:B--2---:R-:W-:-:S02]  /*0050*/  SHF.R.U32.HI R11, RZ, 0x5, R3 ;  /* 0x00000005ff0b7819 */ /* 0x004fc40000011603 */
[----:B------:R-:W-:-:S03]  /*0060*/  SHF.R.U32.HI R2, RZ, 0x7, R3 ;  /* 0x00000007ff027819 */ /* 0x000fc60000011603 */
[----:B------:R-:W2:Y:S04]  /*0070*/  SHFL.IDX PT, R0, R11, RZ, 0x1f ;  /* 0x00001fff0b007589 */ /* 0x000ea800000e0000 */
[----:B------:R4:W1:Y:S01]  /*0080*/  SHFL.IDX PT, R12, R2, RZ, 0x1f ;  /* 0x00001fff020c7589 */ /* 0x00086200000e0000 */
[----:B--2---:R-:W-:Y:S02]  /*0090*/  ISETP.NE.OR P0, PT, R0, RZ, !P0 ;  /* 0x000000ff0000720c */ /* 0x004fe40004705670 */
[----:B------:R-:W-:-:S11]  /*00a0*/  SHF.R.S32.HI R7, RZ, 0x1f, R0 ;  /* 0x0000001fff077819 */ /* 0x000fd60000011400 */
[----:B-1-34-:R-:W-:Y:S05]  /*00b0*/  @P0 BRA `(.L_x_1) ;  /* 0x0000000000380947 */ /* 0x01afea0003800000 */
[----:B------:R-:W-:Y:S02]  /*00c0*/  ULDC.64 UR4, c[0x0][0x198] ;  /* 0x0000660000047ab9 */ /* 0x000fe40000000a00 */
[----:B------:R-:W-:Y:S02]  /*00d0*/  UIADD3 UR6, UP0, UR4, 0xf0, URZ ;  /* 0x000000f004067890 */ /* 0x000fe4000ff1e03f */
[----:B------:R-:W-:Y:S02]  /*00e0*/  UIADD3 UR8, UP1, UR4, 0x1f0, URZ ;  /* 0x000001f004087890 */ /* 0x000fe4000ff3e03f */
[----:B------:R-:W-:Y:S02]  /*00f0*/  UIADD3 UR10, UP2, UR4, 0x3f0, URZ ;  /* 0x000003f0040a7890 */ /* 0x000fe4000ff5e03f */
[----:B------:R-:W-:Y:S02]  /*0100*/  UIADD3 UR4, UP3, UR4, 0x4f0, URZ ;  /* 0x000004f004047890 */ /* 0x000fe4000ff7e03f */
[----:B------:R-:W-:-:S02]  /*0110*/  UIADD3.X UR7, URZ, UR5, URZ, UP0, !UPT ;  /* 0x000000053f077290 */ /* 0x000fc400087fe43f */
[----:B------:R-:W-:Y:S02]  /*0120*/  UIADD3.X UR9, URZ, UR5, URZ, UP1, !UPT ;  /* 0x000000053f097290 */ /* 0x000fe40008ffe43f */
[----:B------:R-:W-:Y:S02]  /*0130*/  UIADD3.X UR11, URZ, UR5, URZ, UP2, !UPT ;  /* 0x000000053f0b7290 */ /* 0x000fe400097fe43f */
[----:B------:R-:W-:-:S03]  /*0140*/  UIADD3.X UR5, URZ, UR5, URZ, UP3, !UPT ;  /* 0x000000053f057290 */ /* 0x000fc60009ffe43f */
[----:B------:R1:W-:Y:S02]  /*0150*/  UTMACCTL.PF [UR6] ;  /* 0x00000000060079b9 */ /* 0x0003e40008040000 */
[----:B------:R1:W-:Y:S02]  /*0160*/  UTMACCTL.PF [UR8] ;  /* 0x00000000080079b9 */ /* 0x0003e40008040000 */
[----:B------:R1:W-:Y:S02]  /*0170*/  UTMACCTL.PF [UR10] ;  /* 0x000000000a0079b9 */ /* 0x0003e40008040000 */
[----:B------:R1:W-:Y:S02]  /*0180*/  UTMACCTL.PF [UR4] ;  /* 0x00000000040079b9 */ /* 0x0003e40008040000 */
[----:B-1----:R-:W-:Y:S01]  /*0190*/  NOP ;  /* 0x0000000000007918 */ /* 0x002fe20000000000 */
.L_x_1:
[----:B------:R-:W-:Y:S05]  /*01a0*/  BSYNC B0 ;  /* 0x0000000000007941 */ /* 0x000fea0003800000 */
.L_x_0:
[----:B------:R-:W-:Y:S01]  /*01b0*/  ULDC.64 UR4, c[0x0][0x590] ;  /* 0x0001640000047ab9 */ /* 0x000fe20000000a00 */
[----:B------:R-:W-:Y:S01]  /*01c0*/  LEA.HI R7, R7, R0, RZ, 0x2 ;  /* 0x0000000007077211 */ /* 0x000fe200078f10ff */
[----:B------:R-:W-:Y:S01]  /*01d0*/  ULDC.64 UR52, c[0x0][0x208] ;  /* 0x0000820000347ab9 */ /* 0x000fe20000000a00 */
[----:B------:R-:W-:Y:S01]  /*01e0*/  ISETP.NE.U32.AND P2, PT, RZ, UR4, PT ;  /* 0x00000004ff007c0c */ /* 0x000fe2000bf45070 */
[----:B------:R-:W-:Y:S01]  /*01f0*/  IMAD.MOV.U32 R6, RZ, RZ, R4 ;  /* 0x000000ffff067224 */ /* 0x000fe200078e0004 */
[----:B------:R-:W-:Y:S02]  /*0200*/  LOP3.LUT R7, R7, 0xfffffffc, RZ, 0xc0, !PT ;  /* 0xfffffffc07077812 */ /* 0x000fe400078ec0ff */
[----:B------:R-:W-:Y:S02]  /*0210*/  ISETP.NE.AND.EX P3, PT, RZ, UR5, PT, P2 ;  /* 0x00000005ff007c0c */ /* 0x000fe4000bf65320 */
[----:B------:R-:W-:Y:S01]  /*0220*/  PRMT R2, RZ, 0x7610, R2 ;  /* 0x00007610ff027816 */ /* 0x000fe20000000002 */
[----:B------:R-:W-:-:S02]  /*0230*/  IMAD.IADD R0, R0, 0x1, -R7 ;  /* 0x0000000100007824 */ /* 0x000fc400078e0a07 */
[----:B------:R-:W-:-:S08]  /*0240*/  IMAD.MOV.U32 R7, RZ, RZ, R5 ;  /* 0x000000ffff077224 */ /* 0x000fd000078e0005 */
[----:B------:R-:W-:Y:S05]  /*0250*/  @P3 BRA `(.L_x_2) ;  /* 0x0000000000303947 */ /* 0x000fea0003800000 */
[----:B------:R-:W-:Y:S02]  /*0260*/  ULDC.64 UR6, c[0x0][0x588] ;  /* 0x0001620000067ab9 */ /* 0x000fe40000000a00 */
[----:B------:R-:W-:-:S04]  /*0270*/  ISETP.NE.U32.AND P0, PT, RZ, UR6, PT ;  /* 0x00000006ff007c0c */ /* 0x000fc8000bf05070 */
[----:B------:R-:W-:-:S13]  /*0280*/  ISETP.NE.AND.EX P0, PT, RZ, UR7, PT, P0 ;  /* 0x00000007ff007c0c */ /* 0x000fda000bf05300 */
[----:B------:R-:W-:Y:S05]  /*0290*/  @!P0 BRA `(.L_x_3) ;  /* 0x0000000000108947 */ /* 0x000fea0003800000 */
[----:B------:R-:W2:Y:S02]  /*02a0*/  LDG.E R2, desc[UR52][R6.64] ;  /* 0x0000003406027981 */ /* 0x000ea4000c1e1900 */
[----:B--2---:R-:W-:Y:S01]  /*02b0*/  FSETP.NEU.AND P1, PT, R2, RZ, PT ;  /* 0x000000ff0200720b */ /* 0x004fe20003f2d000 */
[----:B------:R-:W-:Y:S01]  /*02c0*/  IMAD.MOV.U32 R2, RZ, RZ, 0x1 ;  /* 0x00000001ff027424 */ /* 0x000fe200078e00ff */
[----:B------:R-:W-:Y:S11]  /*02d0*/  BRA `(.L_x_2) ;  /* 0x0000000000107947 */ /* 0x000ff60003800000 */
.L_x_3:
[----:B------:R-:W-:Y:S01]  /*02e0*/  ULDC UR6, c[0x0][0x580] ;  /* 0x0001600000067ab9 */ /* 0x000fe20000000800 */
[----:B------:R-:W-:Y:S01]  /*02f0*/  IMAD.MOV.U32 R2, RZ, RZ, 0x1 ;  /* 0x00000001ff027424 */ /* 0x000fe200078e00ff */
[----:B------:R-:W-:Y:S02]  /*0300*/  FSETP.NEU.AND P1, PT, RZ, UR6, PT ;  /* 0x00000006ff007c0b */ /* 0x000fe4000bf2d000 */
[----:B------:R-:W-:-:S11]  /*0310*/  CS2R R6, SRZ ;  /* 0x0000000000067805 */ /* 0x000fd6000001ff00 */
.L_x_2:
[----:B------:R-:W-:Y:S02]  /*0320*/  ISETP.NE.U32.AND P4, PT, R6, RZ, PT ;  /* 0x000000ff0600720c */ /* 0x000fe40003f85070 */
[----:B------:R-:W-:Y:S02]  /*0330*/  ISETP.NE.AND.EX P5, PT, RZ, UR5, PT, P2 ;  /* 0x00000005ff007c0c */ /* 0x000fe4000bfa5320 */
[----:B------:R-:W-:Y:S02]  /*0340*/  ISETP.NE.AND.EX P2, PT, R7, RZ, PT, P4 ;  /* 0x000000ff0700720c */ /* 0x000fe40003f45340 */
[----:B------:R-:W-:-:S11]  /*0350*/  PLOP3.LUT P0, PT, PT, PT, PT, 0x8, 0x0 ;  /* 0x000000000000781c */ /* 0x000fd60003f0e170 */
[----:B------:R-:W-:Y:S05]  /*0360*/  @P2 BRA P5, `(.L_x_4) ;  /* 0x0000000000342947 */ /* 0x000fea0002800000 */
[----:B------:R-:W-:-:S04]  /*0370*/  ISETP.NE.U32.AND P0, PT, RZ, UR4, PT ;  /* 0x00000004ff007c0c */ /* 0x000fc8000bf05070 */
[----:B------:R-:W-:-:S13]  /*0380*/  ISETP.NE.AND.EX P0, PT, RZ, UR5, PT, P0 ;  /* 0x00000005ff007c0c */ /* 0x000fda000bf05300 */
[----:B------:R-:W-:Y:S05]  /*0390*/  @!P0 BRA `(.L_x_5) ;  /* 0x0000000000248947 */ /* 0x000fea0003800000 */
[----:B------:R-:W-:Y:S02]  /*03a0*/  PRMT R2, R2, 0x9910, RZ ;  /* 0x0000991002027816 */ /* 0x000fe400000000ff */
[----:B------:R-:W-:Y:S02]  /*03b0*/  ISETP.NE.U32.AND P0, PT, R6, RZ, PT ;  /* 0x000000ff0600720c */ /* 0x000fe40003f05070 */
[----:B------:R-:W-:Y:S02]  /*03c0*/  ISETP.NE.AND P2, PT, R2, RZ, PT ;  /* 0x000000ff0200720c */ /* 0x000fe40003f45270 */
[----:B------:R-:W-:Y:S02]  /*03d0*/  ISETP.NE.AND.EX P0, PT, R7, RZ, PT, P0 ;  /* 0x000000ff0700720c */ /* 0x000fe40003f05300 */
[----:B------:R-:W-:-:S09]  /*03e0*/  SEL R2, RZ, 0xffffffff, P1 ;  /* 0xffffffffff027807 */ /* 0x000fd20000800000 */
[----:B------:R-:W-:-:S04]  /*03f0*/  @!P2 SEL R2, RZ, 0xffffffff, P0 ;  /* 0xffffffffff02a807 */ /* 0x000fc80000000000 */
[----:B------:R-:W-:-:S04]  /*0400*/  LOP3.LUT R2, R2, 0x1, RZ, 0xc0, !PT ;  /* 0x0000000102027812 */ /* 0x000fc800078ec0ff */
[----:B------:R-:W-:Y:S01]  /*0410*/  ISETP.EQ.U32.AND P0, PT, R2, 0x1, PT ;  /* 0x000000010200780c */ /* 0x000fe20003f02070 */
[----:B------:R-:W-:-:S12]  /*0420*/  BRA `(.L_x_4) ;  /* 0x0000000000047947 */ /* 0x000fd80003800000 */
.L_x_5:
[----:B------:R-:W-:-:S13]  /*0430*/  PLOP3.LUT P0, PT, P1, PT, PT, 0x8, 0x0 ;  /* 0x000000000000781c */ /* 0x000fda0000f0e170 */
.L_x_4:
[----:B------:R-:W1:Y:S02]  /*0440*/  SHFL.IDX PT, R2, R11, RZ, 0x1f ;  /* 0x00001fff0b027589 */ /* 0x000e6400000e0000 */
[----:B-1----:R-:W-:-:S13]  /*0450*/  ISETP.NE.AND P1, PT, R2, RZ, PT ;  /* 0x000000ff0200720c */ /* 0x002fda0003f25270 */
[----:B------:R-:W-:Y:S05]  /*0460*/  @P1 BRA `(.L_x_6) ;  /* 0x0000000000681947 */ /* 0x000fea0003800000 */
[----:B------:R-:W1:Y:S01]  /*0470*/  S2UR UR8, SR_CgaCtaId ;  /* 0x00000000000879c3 */ /* 0x000e620000008800 */
[----:B------:R-:W-:Y:S01]  /*0480*/  UMOV UR4, 0x400 ;  /* 0x0000040000047882 */ /* 0x000fe20000000000 */
[----:B------:R-:W-:Y:S01]  /*0490*/  UMOV UR5, 0x1 ;  /* 0x0000000100057882 */ /* 0x000fe20000000000 */
[----:B------:R-:W-:Y:S01]  /*04a0*/  UMOV UR6, 0x100 ;  /* 0x0000010000067882 */ /* 0x000fe20000000000 */
[----:B------:R-:W-:Y:S01]  /*04b0*/  ELECT P1, URZ, PT ;  /* 0x00000000003f782f */ /* 0x000fe20003820000 */
[----:B------:R-:W-:-:S04]  /*04c0*/  UIADD3 UR6, -UR6, 0x100000, URZ ;  /* 0x0010000006067890 */ /* 0x000fc8000fffe13f */
[----:B------:R-:W-:Y:S02]  /*04d0*/  USHF.L.U32 UR7, UR6, 0xb, URZ ;  /* 0x0000000b06077899 */ /* 0x000fe4000800063f */
[----:B------:R-:W-:Y:S02]  /*04e0*/  USHF.L.U32 UR6, UR6, 0x1, URZ ;  /* 0x0000000106067899 */ /* 0x000fe4000800063f */
[----:B-1----:R-:W-:Y:S02]  /*04f0*/  ULEA UR8, UR8, UR4, 0x18 ;  /* 0x0000000408087291 */ /* 0x002fe4000f8ec03f */
[----:B------:R-:W-:-:S04]  /*0500*/  UIADD3 UR4, -UR5, 0x100000, URZ ;  /* 0x0010000005047890 */ /* 0x000fc8000fffe13f */
[----:B------:R-:W-:Y:S02]  /*0510*/  USHF.L.U32 UR5, UR4, 0xb, URZ ;  /* 0x0000000b04057899 */ /* 0x000fe4000800063f */
[----:B------:R-:W-:Y:S01]  /*0520*/  USHF.L.U32 UR4, UR4, 0x1, URZ ;  /* 0x0000000104047899 */ /* 0x000fe2000800063f */
[----:B------:R-:W1:Y:S11]  /*0530*/  FENCE.VIEW.ASYNC.S ;  /* 0x00000000000073c6 */ /* 0x000e760000000000 */
[----:B-1----:R1:W2:Y:S01]  /*0540*/  SYNCS.EXCH.64 URZ, [UR8], UR4 ;  /* 0x00000004083f75b2 */ /* 0x0022a20008000100 */
[----:B------:R1:W3:Y:S01]  /*0550*/  SYNCS.EXCH.64 URZ, [UR8+0x30], UR6 ;  /* 0x00003006083f75b2 */ /* 0x0002e20008000100 */
[----:B------:R1:W4:Y:S01]  /*0560*/  SYNCS.EXCH.64 URZ, [UR8+0x8], UR4 ;  /* 0x00000804083f75b2 */ /* 0x0003220008000100 */
[----:B------:R1:W1:Y:S01]  /*0570*/  SYNCS.EXCH.64 URZ, [UR8+0x38], UR6 ;  /* 0x00003806083f75b2 */ /* 0x0002620008000100 */
        /* <DEDUP_REMOVED lines=8> */
[----:B------:R-:W-:Y:S01]  /*0600*/  NOP ;  /* 0x0000000000007918 */ /* 0x000fe20000000000 */
.L_x_6:
[----:B------:R-:W5:Y:S01]  /*0610*/  SHFL.IDX PT, R6, R11, RZ, 0x1f ;  /* 0x00001fff0b067589 */ /* 0x000f6200000e0000 */
[----:B------:R-:W1:Y:S01]  /*0620*/  LDC R2, c[0x0][0x904] ;  /* 0x00024100ff027b82 */ /* 0x000e620000000800 */
[----:B------:R-:W-:Y:S01]  /*0630*/  NOP ;  /* 0x0000000000007918 */ /* 0x000fe20000000000 */
[----:B-----5:R-:W-:-:S13]  /*0640*/  ISETP.NE.AND P1, PT, R6, RZ, PT ;  /* 0x000000ff0600720c */ /* 0x020fda0003f25270 */
[----:B------:R-:W-:Y:S05]  /*0650*/  @P1 BRA `(.L_x_7) ;  /* 0x0000000000581947 */ /* 0x000fea0003800000 */
[----:B-1----:R-:W1:Y:S01]  /*0660*/  S2UR UR5, SR_CgaCtaId ;  /* 0x00000000000579c3 */ /* 0x002e620000008800 */
[----:B------:R-:W-:Y:S01]  /*0670*/  UMOV UR4, 0x400 ;  /* 0x0000040000047882 */ /* 0x000fe20000000000 */
[----:B------:R-:W-:Y:S01]  /*0680*/  UMOV UR6, 0x20 ;  /* 0x0000002000067882 */ /* 0x000fe20000000000 */
[----:B------:R-:W-:Y:S01]  /*0690*/  UMOV UR7, 0x100 ;  /* 0x0000010000077882 */ /* 0x000fe20000000000 */
[----:B------:R-:W-:Y:S01]  /*06a0*/  ELECT P1, URZ, PT ;  /* 0x00000000003f782f */ /* 0x000fe20003820000 */
[----:B-1----:R-:W-:Y:S02]  /*06b0*/  ULEA UR8, UR5, UR4, 0x18 ;  /* 0x0000000405087291 */ /* 0x002fe4000f8ec03f */
[----:B------:R-:W-:-:S04]  /*06c0*/  UIADD3 UR4, -UR6, 0x100000, URZ ;  /* 0x0010000006047890 */ /* 0x000fc8000fffe13f */
[----:B------:R-:W-:Y:S02]  /*06d0*/  USHF.L.U32 UR5, UR4, 0xb, URZ ;  /* 0x0000000b04057899 */ /* 0x000fe4000800063f */
[----:B------:R-:W-:Y:S02]  /*06e0*/  USHF.L.U32 UR4, UR4, 0x1, URZ ;  /* 0x0000000104047899 */ /* 0x000fe4000800063f */
[----:B------:R-:W-:-:S04]  /*06f0*/  UIADD3 UR6, -UR7, 0x100000, URZ ;  /* 0x0010000007067890 */ /* 0x000fc8000fffe13f */
[----:B------:R-:W-:Y:S02]  /*0700*/  USHF.L.U32 UR7, UR6, 0xb, URZ ;  /* 0x0000000b06077899 */ /* 0x000fe4000800063f */
[----:B------:R-:W-:Y:S01]  /*0710*/  USHF.L.U32 UR6, UR6, 0x1, URZ ;  /* 0x0000000106067899 */ /* 0x000fe2000800063f */
[----:B------:R-:W1:Y:S03]  /*0720*/  FENCE.VIEW.ASYNC.S ;  /* 0x00000000000073c6 */ /* 0x000e660000000000 */
[----:B-1----:R1:W1:Y:S08]  /*0730*/  SYNCS.EXCH.64 URZ, [UR8+0x60], UR4 ;  /* 0x00006004083f75b2 */ /* 0x0022700008000100 */
        /* <DEDUP_REMOVED lines=8> */
.L_x_7:
[----:B------:R-:W5:Y:S01]  /*07c0*/  SHFL.IDX PT, R11, R11, RZ, 0x1f ;  /* 0x00001fff0b0b7589 */ /* 0x000f6200000e0000 */
[----:B-1----:R-:W-:Y:S02]  /*07d0*/  ISETP.NE.AND P6, PT, R2, 0x1, PT ;  /* 0x000000010200780c */ /* 0x002fe40003fc5270 */
[----:B------:R-:W-:Y:S01]  /*07e0*/  ELECT P1, URZ, PT ;  /* 0x00000000003f782f */ /* 0x000fe20003820000 */
[----:B------:R-:W1:Y:S01]  /*07f0*/  S2UR UR36, SR_CgaCtaId ;  /* 0x00000000002479c3 */ /* 0x000e620000008800 */
[----:B------:R-:W2:Y:S01]  /*0800*/  S2R R6, SR_CTAID.Y ;  /* 0x0000000000067919 */ /* 0x000ea20000002600 */
[----:B------:R-:W-:Y:S01]  /*0810*/  P2R R7, PR, RZ, 0x40 ;  /* 0x00000040ff077803 */ /* 0x000fe20000000000 */
[----:B------:R-:W-:Y:S01]  /*0820*/  UMOV UR4, 0x20 ;  /* 0x0000002000047882 */ /* 0x000fe20000000000 */
[----:B------:R-:W-:Y:S01]  /*0830*/  ISETP.NE.AND P4, PT, R0, RZ, PT ;  /* 0x000000ff0000720c */ /* 0x000fe20003f85270 */
[----:B------:R-:W3:Y:S01]  /*0840*/  S2R R8, SR_CTAID.X ;  /* 0x0000000000087919 */ /* 0x000ee20000002500 */
[----:B------:R-:W-:Y:S01]  /*0850*/  NOP ;  /* 0x0000000000007918 */ /* 0x000fe20000000000 */
[----:B------:R-:W-:Y:S03]  /*0860*/  BSSY B6, `(.L_x_8) ;  /* 0x00006dd000067945 */ /* 0x000fe60003800000 */
[----:B------:R-:W3:Y:S01]  /*0870*/  @P6 LDC R17, c[0x0][0x10] ;  /* 0x00000400ff116b82 */ /* 0x000ee20000000800 */
[----:B------:R-:W-:-:S07]  /*0880*/  @P6 IMAD.MOV.U32 R9, RZ, RZ, RZ ;  /* 0x000000ffff096224 */ /* 0x000fce00078e00ff */
[----:B------:R-:W4:Y:S01]  /*0890*/  @!P6 LDC R7, c[0x0][0xc] ;  /* 0x00000300ff07eb82 */ /* 0x000f220000000800 */
[----:B-----5:R-:W-:Y:S02]  /*08a0*/  ISETP.NE.OR P2, PT, R11, RZ, !P1 ;  /* 0x000000ff0b00720c */ /* 0x020fe40004f45670 */
[----:B------:R-:W-:Y:S02]  /*08b0*/  @P6 MOV R11, RZ ;  /* 0x000000ff000b6202 */ /* 0x000fe40000000f00 */
[----:B------:R-:W-:-:S04]  /*08c0*/  ISETP.EQ.OR P1, PT, R0, 0x3, !P4 ;  /* 0x000000030000780c */ /* 0x000fc80006722670 */
[----:B------:R-:W-:Y:S01]  /*08d0*/  ISETP.EQ.AND P1, PT, R12, RZ, P1 ;  /* 0x000000ff0c00720c */ /* 0x000fe20000f22270 */
[----:B--2---:R-:W-:-:S04]  /*08e0*/  @P6 IMAD.MOV.U32 R10, RZ, RZ, R6 ;  /* 0x000000ffff0a6224 */ /* 0x004fc800078e0006 */
[----:B------:R-:W-:Y:S01]  /*08f0*/  VOTEU.ALL UP0, P2 ;  /* 0x00000000003f7886 */ /* 0x000fe20001000000 */
[----:B------:R-:W-:Y:S01]  /*0900*/  VOTEU.ALL UP1, P2 ;  /* 0x00000000003f7886 */ /* 0x000fe20001020000 */
[----:B------:R-:W-:Y:S01]  /*0910*/  SEL R19, RZ, 0x1, !P1 ;  /* 0x00000001ff137807 */ /* 0x000fe20004800000 */
[----:B---3--:R-:W-:Y:S02]  /*0920*/  @P6 IMAD.WIDE.U32 R16, R8, R17, R10 ;  /* 0x0000001108106225 */ /* 0x008fe400078e000a */
[----:B------:R-:W-:Y:S01]  /*0930*/  @!UP0 UMOV UR6, 0x400 ;  /* 0x0000040000068882 */ /* 0x000fe20000000000 */
[----:B------:R-:W-:-:S04]  /*0940*/  @!UP0 UIADD3 UR4, -UR4, 0x100000, URZ ;  /* 0x0010000004048890 */ /* 0x000fc8000fffe13f */
[----:B------:R-:W-:Y:S02]  /*0950*/  @!UP0 USHF.L.U32 UR5, UR4, 0xb, URZ ;  /* 0x0000000b04058899 */ /* 0x000fe4000800063f */
[----:B------:R-:W-:Y:S01]  /*0960*/  @!UP0 USHF.L.U32 UR4, UR4, 0x1, URZ ;  /* 0x0000000104048899 */ /* 0x000fe2000800063f */
[----:B------:R-:W-:Y:S01]  /*0970*/  @P6 IMAD.IADD R17, R17, 0x1, R9 ;  /* 0x0000000111116824 */ /* 0x000fe200078e0209 */
[----:B-1----:R-:W-:Y:S01]  /*0980*/  @!UP0 ULEA UR8, UR36, UR6, 0x18 ;  /* 0x0000000624088291 */ /* 0x002fe2000f8ec03f */
[----:B------:R-:W-:Y:S01]  /*0990*/  @!P6 IMAD.MOV.U32 R10, RZ, RZ, R6 ;  /* 0x000000ffff0ae224 */ /* 0x000fe200078e0006 */
[----:B------:R-:W-:Y:S01]  /*09a0*/  VOTEU.ALL UP0, P2 ;  /* 0x00000000003f7886 */ /* 0x000fe20001000000 */
[----:B------:R-:W-:Y:S01]  /*09b0*/  ISETP.NE.AND P2, PT, R12, RZ, PT ;  /* 0x000000ff0c00720c */ /* 0x000fe20003f45270 */
[----:B------:R-:W-:Y:S01]  /*09c0*/  ULDC UR6, c[0x0][0xc] ;  /* 0x0000030000067ab9 */ /* 0x000fe20000000800 */
[----:B------:R-:W-:Y:S01]  /*09d0*/  ULDC UR7, c[0x0][0x10] ;  /* 0x0000040000077ab9 */ /* 0x000fe20000000800 */
[----:B------:R-:W-:Y:S01]  /*09e0*/  IMAD.MOV.U32 R9, RZ, RZ, RZ ;  /* 0x000000ffff097224 */ /* 0x000fe200078e00ff */
[----:B------:R-:W-:Y:S01]  /*09f0*/  ISETP.EQ.AND P5, PT, R0, 0x2, !P2 ;  /* 0x000000020000780c */ /* 0x000fe200057a2270 */
[----:B------:R-:W-:-:S02]  /*0a00*/  VIADD R12, R12, 0xffffffff ;  /* 0xffffffff0c0c7836 */ /* 0x000fc40000000000 */
[----:B----4-:R-:W-:Y:S01]  /*0a10*/  @!P6 IMAD.WIDE.U32 R6, R7, R10, R8 ;  /* 0x0000000a0706e225 */ /* 0x010fe200078e0008 */
[----:B------:R-:W-:Y:S01]  /*0a20*/  SEL R18, RZ, 0x1, !P5 ;  /* 0x00000001ff127807 */ /* 0x000fe20006800000 */
[----:B------:R-:W1:Y:S02]  /*0a30*/  FENCE.VIEW.ASYNC.S ;  /* 0x00000000000073c6 */ /* 0x000e640000000000 */
[----:B-1----:R-:W1:Y:S01]  /*0a40*/  @!UP0 SYNCS.EXCH.64 URZ, [UR8+0xa0], UR4 ;  /* 0x0000a004083f85b2 */ /* 0x002e620008000100 */
[----:B------:R-:W-:Y:S01]  /*0a50*/  ISETP.GE.U32.AND P1, PT, R12, 0x2, PT ;  /* 0x000000020c00780c */ /* 0x000fe20003f26070 */
[----:B------:R-:W-:Y:S01]  /*0a60*/  @!P6 IMAD.MOV.U32 R16, RZ, RZ, R6 ;  /* 0x000000ffff10e224 */ /* 0x000fe200078e0006 */
[----:B------:R-:W-:Y:S02]  /*0a70*/  @!P6 MOV R17, R7 ;  /* 0x000000070011e202 */ /* 0x000fe40000000f00 */
[----:B------:R-:W-:Y:S02]  /*0a80*/  SEL R18, R18, 0x2, P1 ;  /* 0x0000000212127807 */ /* 0x000fe40000800000 */
[----:B------:R-:W-:Y:S01]  /*0a90*/  SEL R19, R19, 0x2, P1 ;  /* 0x0000000213137807 */ /* 0x000fe20000800000 */
[----:B------:R2:W1:Y:S01]  /*0aa0*/  @!UP1 SYNCS.EXCH.64 URZ, [UR8+0xa8], UR4 ;  /* 0x0000a804083f95b2 */ /* 0x0004620008000100 */
[----:B------:R-:W-:Y:S01]  /*0ab0*/  NOP ;  /* 0x0000000000007918 */ /* 0x000fe20000000000 */
[----:B--2---:R-:W-:-:S03]  /*0ac0*/  UIMAD.WIDE.U32 UR4, UR6, UR7, URZ ;  /* 0x00000007060472a5 */ /* 0x004fc6000f8e003f */
[----:B------:R-:W-:Y:S02]  /*0ad0*/  ULDC UR6, c[0x0][0x14] ;  /* 0x0000050000067ab9 */ /* 0x000fe40000000800 */
[----:B------:R-:W-:Y:S02]  /*0ae0*/  UIMAD.WIDE.U32 UR38, UR4, UR6, URZ ;  /* 0x00000006042672a5 */ /* 0x000fe4000f8e003f */
[----:B------:R-:W-:-:S04]  /*0af0*/  UIMAD UR37, UR5, UR6, URZ ;  /* 0x00000006052572a4 */ /* 0x000fc8000f8e023f */
[----:B------:R-:W-:Y:S01]  /*0b00*/  UIADD3 UR37, UR39, UR37, URZ ;  /* 0x0000002527257290 */ /* 0x000fe2000fffe03f */
[----:B-1----:R-:W-:Y:S06]  /*0b10*/  BAR.SYNC.DEFER_BLOCKING 0x0 ;  /* 0x0000000000007b1d */ /* 0x002fec0000010000 */
[----:B------:R-:W-:Y:S05]  /*0b20*/  @!P2 BRA `(.L_x_9) ;  /* 0x000000400068a947 */ /* 0x000fea0003800000 */
[----:B------:R-:W-:-:S13]  /*0b30*/  ISETP.GT.U32.AND P0, PT, R12, 0x1, PT ;  /* 0x000000010c00780c */ /* 0x000fda0003f04070 */
[----:B------:R-:W-:Y:S05]  /*0b40*/  @P0 BRA `(.L_x_10) ;  /* 0x0000006800b80947 */ /* 0x000fea0003800000 */
[----:B------:R-:W-:Y:S01]  /*0b50*/  ULDC.64 UR4, c[0x0][0x8f8] ;  /* 0x00023e0000047ab9 */ /* 0x000fe20000000a00 */
[----:B------:R-:W-:Y:S01]  /*0b60*/  UMOV UR47, 0xffffffff ;  /* 0xffffffff002f7882 */ /* 0x000fe20000000000 */
[----:B------:R-:W-:Y:S01]  /*0b70*/  ISETP.GE.U32.AND P0, PT, R16, UR4, PT ;  /* 0x0000000410007c0c */ /* 0x000fe2000bf06070 */
[----:B------:R-:W-:Y:S01]  /*0b80*/  IMAD.MOV.U32 R22, RZ, RZ, -0x1 ;  /* 0xffffffffff167424 */ /* 0x000fe200078e00ff */
[----:B------:R-:W-:Y:S01]  /*0b90*/  PRMT R88, RZ, 0x7610, R88 ;  /* 0x00007610ff587816 */ /* 0x000fe20000000058 */
[----:B------:R-:W-:Y:S01]  /*0ba0*/  IMAD.MOV.U32 R23, RZ, RZ, -0x1 ;  /* 0xffffffffff177424 */ /* 0x000fe200078e00ff */
[----:B------:R-:W-:Y:S02]  /*0bb0*/  ISETP.GE.U32.AND.EX P0, PT, R17, UR5, PT, P0 ;  /* 0x0000000511007c0c */ /* 0x000fe4000bf06100 */
[----:B------:R-:W-:-:S11]  /*0bc0*/  PRMT R0, RZ, 0x7610, R0 ;  /* 0x00007610ff007816 */ /* 0x000fd60000000000 */
[----:B------:R-:W-:Y:S05]  /*0bd0*/  @P0 BRA `(.L_x_11) ;  /* 0x0000000400600947 */ /* 0x000fea0003800000 */
[----:B------:R-:W1:Y:S01]  /*0be0*/  LDC.64 R20, c[0x0][0x8d0] ;  /* 0x00023400ff147b82 */ /* 0x000e620000000a00 */
[----:B------:R-:W-:Y:S02]  /*0bf0*/  IMAD.MOV.U32 R4, RZ, RZ, R16 ;  /* 0x000000ffff047224 */ /* 0x000fe400078e0010 */
[----:B------:R-:W-:-:S05]  /*0c00*/  IMAD.MOV.U32 R5, RZ, RZ, R17 ;  /* 0x000000ffff057224 */ /* 0x000fca00078e0011 */
[----:B------:R-:W2:Y:S08]  /*0c10*/  LDC R0, c[0x0][0x8d8] ;  /* 0x00023600ff007b82 */ /* 0x000eb00000000800 */
[----:B------:R-:W3:Y:S01]  /*0c20*/  LDC.64 R22, c[0x0][0x8c8] ;  /* 0x00023200ff167b82 */ /* 0x000ee20000000a00 */
[----:B-1----:R-:W-:-:S04]  /*0c30*/  ISETP.NE.U32.AND P0, PT, R20, RZ, PT ;  /* 0x000000ff1400720c */ /* 0x002fc80003f05070 */
[----:B------:R-:W-:-:S13]  /*0c40*/  ISETP.NE.AND.EX P0, PT, R21, RZ, PT, P0 ;  /* 0x000000ff1500720c */ /* 0x000fda0003f05300 */
[----:B--23--:R-:W-:Y:S05]  /*0c50*/  @!P0 BRA `(.L_x_12) ;  /* 0x0000000000288947 */ /* 0x00cfea0003800000 */
[----:B------:R-:W1:Y:S02]  /*0c60*/  LDC R11, c[0x0][0x8dc] ;  /* 0x00023700ff0b7b82 */ /* 0x000e640000000800 */
[----:B-1----:R-:W-:-:S05]  /*0c70*/  IADD3 R11, P0, R16, R11, RZ ;  /* 0x0000000b100b7210 */ /* 0x002fca0007f1e0ff */
[----:B------:R-:W-:-:S04]  /*0c80*/  IMAD.X R15, RZ, RZ, R17, P0 ;  /* 0x000000ffff0f7224 */ /* 0x000fc800000e0611 */
[----:B------:R-:W-:-:S04]  /*0c90*/  IMAD.WIDE.U32 R4, R15, R20, RZ ;  /* 0x000000140f047225 */ /* 0x000fc800078e00ff */
[----:B------:R-:W-:-:S04]  /*0ca0*/  IMAD.WIDE.U32 R6, P0, R11, R21, R4 ;  /* 0x000000150b067225 */ /* 0x000fc80007800004 */
[----:B------:R-:W-:Y:S01]  /*0cb0*/  IMAD.WIDE.U32 R4, R11, R20, RZ ;  /* 0x000000140b047225 */ /* 0x000fe200078e00ff */
[----:B------:R-:W-:-:S03]  /*0cc0*/  MOV R12, R7 ;  /* 0x00000007000c7202 */ /* 0x000fc60000000f00 */
[----:B------:R-:W-:Y:S01]  /*0cd0*/  IMAD.X R13, RZ, RZ, RZ, P0 ;  /* 0x000000ffff0d7224 */ /* 0x000fe200000e06ff */
[----:B------:R-:W-:-:S05]  /*0ce0*/  IADD3 RZ, P0, R5, R6, RZ ;  /* 0x0000000605ff7210 */ /* 0x000fca0007f1e0ff */
[----:B------:R-:W-:-:S08]  /*0cf0*/  IMAD.WIDE.U32.X R4, R15, R21, R12, P0 ;  /* 0x000000150f047225 */ /* 0x000fd000000e040c */
.L_x_12:
[-CC-:B------:R-:W-:Y:S01]  /*0d00*/  SHF.R.U64 R28, R4, R0.reuse, R5.reuse ;  /* 0x00000000041c7219 */ /* 0x180fe20000001205 */
[----:B------:R-:W1:Y:S01]  /*0d10*/  LDC.64 R24, c[0x0][0x8e8] ;  /* 0x00023a00ff187b82 */ /* 0x000e620000000a00 */
[----:B------:R-:W-:Y:S01]  /*0d20*/  SHF.R.U32.HI R4, RZ, R0, R5 ;  /* 0x00000000ff047219 */ /* 0x000fe20000011605 */
[----:B------:R-:W-:Y:S01]  /*0d30*/  ULDC UR4, c[0x0][0x150] ;  /* 0x0000540000047ab9 */ /* 0x000fe20000000800 */
[----:B------:R-:W-:Y:S02]  /*0d40*/  I2FP.F32.U32 R0, R8 ;  /* 0x0000000800007245 */ /* 0x000fe40000201000 */
[----:B------:R-:W-:-:S03]  /*0d50*/  IADD3 R9, P0, RZ, -R28, RZ ;  /* 0x8000001cff097210 */ /* 0x000fc60007f1e0ff */
[----:B------:R-:W2:Y:S01]  /*0d60*/  LDC R12, c[0x0][0x8c0] ;  /* 0x00023000ff0c7b82 */ /* 0x000ea20000000800 */
[----:B------:R-:W-:Y:S01]  /*0d70*/  FMUL R0, R0, UR4 ;  /* 0x0000000400007c20 */ /* 0x000fe20008400000 */
[----:B------:R-:W-:Y:S01]  /*0d80*/  IMAD.X R11, RZ, RZ, ~R4, P0 ;  /* 0x000000ffff0b7224 */ /* 0x000fe200000e0e04 */
[----:B------:R-:W-:Y:S01]  /*0d90*/  ULDC UR4, c[0x0][0x154] ;  /* 0x0000550000047ab9 */ /* 0x000fe20000000800 */
[----:B------:R-:W-:-:S03]  /*0da0*/  IMAD.WIDE.U32 R4, R9, R22, R16 ;  /* 0x0000001609047225 */ /* 0x000fc600078e0010 */
[----:B------:R-:W3:Y:S01]  /*0db0*/  F2I.U32.TRUNC.NTZ R0, R0 ;  /* 0x0000000000007305 */ /* 0x000ee2000020f000 */
[----:B------:R-:W4:Y:S01]  /*0dc0*/  LDC R7, c[0x0][0x144] ;  /* 0x00005100ff077b82 */ /* 0x000f220000000800 */
[----:B------:R-:W-:-:S04]  /*0dd0*/  IMAD R6, R11, R22, RZ ;  /* 0x000000160b067224 */ /* 0x000fc800078e02ff */
[----:B------:R-:W-:-:S03]  /*0de0*/  IMAD R9, R9, R23, R6 ;  /* 0x0000001709097224 */ /* 0x000fc600078e0206 */
[----:B------:R-:W5:Y:S01]  /*0df0*/  LDC R20, c[0x0][0x8b0] ;  /* 0x00022c00ff147b82 */ /* 0x000f620000000800 */
[----:B------:R-:W-:Y:S01]  /*0e00*/  IMAD.IADD R9, R5, 0x1, R9 ;  /* 0x0000000105097824 */ /* 0x000fe200078e0209 */
[----:B-1----:R-:W-:Y:S01]  /*0e10*/  ISETP.NE.U32.AND P0, PT, R24, RZ, PT ;  /* 0x000000ff1800720c */ /* 0x002fe20003f05070 */
[----:B---3--:R-:W-:-:S03]  /*0e20*/  IMAD.MOV R5, RZ, RZ, -R0 ;  /* 0x000000ffff057224 */ /* 0x008fc600078e0a00 */
[----:B------:R-:W-:Y:S02]  /*0e30*/  ISETP.NE.AND.EX P0, PT, R25, RZ, PT, P0 ;  /* 0x000000ff1900720c */ /* 0x000fe40003f05300 */
[----:B------:R-:W1:Y:S01]  /*0e40*/  LDC R11, c[0x0][0x900] ;  /* 0x00024000ff0b7b82 */ /* 0x000e620000000800 */
[--C-:B--2---:R-:W-:Y:S02]  /*0e50*/  SHF.R.U64 R14, R4, R12, R9.reuse ;  /* 0x0000000c040e7219 */ /* 0x104fe40000001209 */
[----:B------:R-:W-:Y:S02]  /*0e60*/  I2FP.F32.U32 R4, R10 ;  /* 0x0000000a00047245 */ /* 0x000fe40000201000 */
[----:B------:R-:W-:-:S03]  /*0e70*/  SHF.R.U32.HI R9, RZ, R12, R9 ;  /* 0x0000000cff097219 */ /* 0x000fc60000011609 */
[----:B------:R-:W2:Y:S01]  /*0e80*/  LDC R15, c[0x0][0x148] ;  /* 0x00005200ff0f7b82 */ /* 0x000ea20000000800 */
[----:B----4-:R-:W-:Y:S02]  /*0e90*/  IMAD R0, R7, R5, R8 ;  /* 0x0000000507007224 */ /* 0x010fe400078e0208 */
[----:B------:R-:W-:Y:S01]  /*0ea0*/  FMUL R5, R4, UR4 ;  /* 0x0000000404057c20 */ /* 0x000fe20008400000 */
[----:B------:R-:W-:Y:S02]  /*0eb0*/  IMAD.MOV.U32 R4, RZ, RZ, -0x1 ;  /* 0xffffffffff047424 */ /* 0x000fe400078e00ff */
[----:B------:R-:W-:Y:S01]  /*0ec0*/  IMAD.MOV.U32 R8, RZ, RZ, 0x1 ;  /* 0x00000001ff087424 */ /* 0x000fe200078e00ff */
[----:B------:R3:W4:Y:S01]  /*0ed0*/  F2I.U32.TRUNC.NTZ R13, R5 ;  /* 0x00000005000d7305 */ /* 0x000722000020f000 */
[----:B------:R-:W2:Y:S01]  /*0ee0*/  LDC R23, c[0x0][0x8a8] ;  /* 0x00022a00ff177b82 */ /* 0x000ea20000000800 */
[-CC-:B-----5:R-:W-:Y:S02]  /*0ef0*/  SHF.R.U64 R29, R14, R20.reuse, R9.reuse ;  /* 0x000000140e1d7219 */ /* 0x1a0fe40000001209 */
[----:B------:R-:W-:-:S05]  /*0f00*/  SHF.R.U32.HI R6, RZ, R20, R9 ;  /* 0x00000014ff067219 */ /* 0x000fca0000011609 */
[----:B------:R-:W2:Y:S01]  /*0f10*/  LDC R22, c[0x0][0x8f0] ;  /* 0x00023c00ff167b82 */ /* 0x000ea20000000800 */
[-C--:B-1----:R-:W-:Y:S02]  /*0f20*/  SHF.L.U32 R4, R4, R11.reuse, RZ ;  /* 0x0000000b04047219 */ /* 0x082fe400000006ff */
[-CC-:B------:R-:W-:Y:S02]  /*0f30*/  SHF.R.U64 R20, R29, R11.reuse, R6.reuse ;  /* 0x0000000b1d147219 */ /* 0x180fe40000001206 */
[-C--:B------:R-:W-:Y:S02]  /*0f40*/  SHF.R.U32.HI R6, RZ, R11.reuse, R6 ;  /* 0x0000000bff067219 */ /* 0x080fe40000011606 */
[----:B------:R-:W-:Y:S01]  /*0f50*/  LOP3.LUT R12, RZ, R4, RZ, 0x33, !PT ;  /* 0x00000004ff0c7212 */ /* 0x000fe200078e33ff */
[----:B------:R-:W1:Y:S01]  /*0f60*/  LDC R27, c[0x0][0x8e0] ;  /* 0x00023800ff1b7b82 */ /* 0x000e620000000800 */
[----:B------:R-:W-:Y:S01]  /*0f70*/  SHF.L.U32 R11, R8, R11, RZ ;  /* 0x0000000b080b7219 */ /* 0x000fe200000006ff */
[----:B------:R-:W-:Y:S01]  /*0f80*/  IMAD.MOV.U32 R4, RZ, RZ, R20 ;  /* 0x000000ffff047224 */ /* 0x000fe200078e0014 */
[----:B---3--:R-:W-:-:S05]  /*0f90*/  MOV R5, R6 ;  /* 0x0000000600057202 */ /* 0x008fca0000000f00 */
[----:B------:R-:W3:Y:S01]  /*0fa0*/  LDC R26, c[0x0][0x8b8] ;  /* 0x00022e00ff1a7b82 */ /* 0x000ee20000000800 */
[----:B----4-:R-:W-:Y:S05]  /*0fb0*/  @!P0 BRA `(.L_x_13) ;  /* 0x0000000000288947 */ /* 0x010fea0003800000 */
[----:B------:R-:W4:Y:S02]  /*0fc0*/  LDC R9, c[0x0][0x8f4] ;  /* 0x00023d00ff097b82 */ /* 0x000f240000000800 */
[----:B----4-:R-:W-:-:S05]  /*0fd0*/  IADD3 R9, P0, R20, R9, RZ ;  /* 0x0000000914097210 */ /* 0x010fca0007f1e0ff */
[----:B------:R-:W-:-:S04]  /*0fe0*/  IMAD.X R21, RZ, RZ, R6, P0 ;  /* 0x000000ffff157224 */ /* 0x000fc800000e0606 */
[----:B------:R-:W-:-:S04]  /*0ff0*/  IMAD.WIDE.U32 R4, R21, R24, RZ ;  /* 0x0000001815047225 */ /* 0x000fc800078e00ff */
[----:B------:R-:W-:-:S04]  /*1000*/  IMAD.WIDE.U32 R6, P0, R9, R25, R4 ;  /* 0x0000001909067225 */ /* 0x000fc80007800004 */
[----:B------:R-:W-:-:S04]  /*1010*/  IMAD.WIDE.U32 R4, R9, R24, RZ ;  /* 0x0000001809047225 */ /* 0x000fc800078e00ff */
[----:B------:R-:W-:Y:S01]  /*1020*/  IMAD.X R9, RZ, RZ, RZ, P0 ;  /* 0x000000ffff097224 */ /* 0x000fe200000e06ff */
[----:B------:R-:W-:Y:S01]  /*1030*/  IADD3 RZ, P0, R5, R6, RZ ;  /* 0x0000000605ff7210 */ /* 0x000fe20007f1e0ff */
[----:B------:R-:W-:-:S04]  /*1040*/  IMAD.MOV.U32 R8, RZ, RZ, R7 ;  /* 0x000000ffff087224 */ /* 0x000fc800078e0007 */
[----:B------:R-:W-:-:S08]  /*1050*/  IMAD.WIDE.U32.X R4, R21, R25, R8, P0 ;  /* 0x0000001915047225 */ /* 0x000fd000000e0408 */
.L_x_13:
[----:B--2---:R-:W-:Y:S01]  /*1060*/  SHF.R.U64 R4, R4, R22, R5 ;  /* 0x0000001604047219 */ /* 0x004fe20000001205 */
[----:B------:R-:W-:Y:S01]  /*1070*/  VIADD R5, R23, 0xffffffff ;  /* 0xffffffff17057836 */ /* 0x000fe20000000000 */
[----:B------:R-:W-:Y:S01]  /*1080*/  LOP3.LUT R12, R29, R12, RZ, 0xc0, !PT ;  /* 0x0000000c1d0c7212 */ /* 0x000fe200078ec0ff */
[----:B------:R-:W-:Y:S01]  /*1090*/  IMAD.MOV R13, RZ, RZ, -R13 ;  /* 0x000000ffff0d7224 */ /* 0x000fe200078e0a0d */
[----:B------:R-:W-:Y:S01]  /*10a0*/  R2UR UR47, R28 ;  /* 0x000000001c2f72ca */ /* 0x000fe200000e0000 */
[----:B------:R-:W-:Y:S01]  /*10b0*/  IMAD.MOV R6, RZ, RZ, -R4 ;  /* 0x000000ffff067224 */ /* 0x000fe200078e0a04 */
[----:B------:R-:W-:Y:S01]  /*10c0*/  LOP3.LUT R5, R14, R5, RZ, 0xc0, !PT ;  /* 0x000000050e057212 */ /* 0x000fe200078ec0ff */
[----:B------:R-:W-:Y:S02]  /*10d0*/  IMAD R11, R11, R4, R12 ;  /* 0x000000040b0b7224 */ /* 0x000fe400078e020c */
[----:B------:R-:W-:Y:S02]  /*10e0*/  @P6 IMAD R0, R15, R13, R10 ;  /* 0x0000000d0f006224 */ /* 0x000fe400078e020a */
[----:B-1----:R-:W-:-:S02]  /*10f0*/  IMAD R4, R6, R27, R20 ;  /* 0x0000001b06047224 */ /* 0x002fc400078e0214 */
[----:B---3--:R-:W-:Y:S02]  /*1100*/  IMAD R0, R11, R26, R0 ;  /* 0x0000001a0b007224 */ /* 0x008fe400078e0200 */
[----:B------:R-:W-:Y:S01]  /*1110*/  IMAD R5, R4, R23, R5 ;  /* 0x0000001704057224 */ /* 0x000fe200078e0205 */
[----:B------:R-:W-:-:S04]  /*1120*/  MOV R4, 0x1 ;  /* 0x0000000100047802 */ /* 0x000fc80000000f00 */
[----:B------:R-:W-:Y:S02]  /*1130*/  SEL R23, R5, R0, !P6 ;  /* 0x0000000005177207 */ /* 0x000fe40007000000 */
[----:B------:R-:W-:Y:S02]  /*1140*/  SEL R22, R0, R5, !P6 ;  /* 0x0000000500167207 */ /* 0x000fe40007000000 */
[----:B------:R-:W-:-:S07]  /*1150*/  PRMT R0, R4, 0x7610, R0 ;  /* 0x0000761004007816 */ /* 0x000fce0000000000 */
.L_x_11:
[----:B------:R-:W-:-:S08]  /*1160*/  NOP ;  /* 0x0000000000007918 */ /* 0x000fd00000000000 */
[----:B------:R-:W1:Y:S02]  /*1170*/  USETMAXREG.TRY_ALLOC.CTAPOOL UP0, 0xe8 ;  /* 0x000000e8000079c8 */ /* 0x000e640008000600 */
[----:B-1----:R-:W-:-:S13]  /*1180*/  PLOP3.LUT P0, PT, PT, PT, UP0, 0x80, 0x0 ;  /* 0x000000000000781c */ /* 0x002fda0003f0f008 */
[----:B------:R-:W-:Y:S05]  /*1190*/  @!P0 BRA `(.L_x_11) ;  /* 0xfffffffc00f08947 */ /* 0x000fea000383ffff */
[----:B------:R-:W-:Y:S02]  /*11a0*/  ULDC.64 UR4, c[0x0][0x590] ;  /* 0x0001640000047ab9 */ /* 0x000fe40000000a00 */
[----:B------:R-:W-:Y:S02]  /*11b0*/  IMAD.U32 R101, RZ, RZ, UR4 ;  /* 0x00000004ff657e24 */ /* 0x000fe4000f8e00ff */
[----:B------:R-:W-:-:S03]  /*11c0*/  IMAD.U32 R102, RZ, RZ, UR5 ;  /* 0x00000005ff667e24 */ /* 0x000fc6000f8e00ff */
[----:B------:R-:W-:-:S04]  /*11d0*/  ISETP.NE.U32.AND P1, PT, R101, RZ, PT ;  /* 0x000000ff6500720c */ /* 0x000fc80003f25070 */
[----:B------:R-:W-:-:S13]  /*11e0*/  ISETP.NE.AND.EX P0, PT, R102, RZ, PT, P1 ;  /* 0x000000ff6600720c */ /* 0x000fda0003f05310 */
[----:B------:R-:W-:Y:S05]  /*11f0*/  @P0 BRA `(.L_x_14) ;  /* 0x00000000002c0947 */ /* 0x000fea0003800000 */
[----:B------:R-:W-:Y:S02]  /*1200*/  ULDC.64 UR4, c[0x0][0x588] ;  /* 0x0001620000047ab9 */ /* 0x000fe40000000a00 */
[----:B------:R-:W-:-:S04]  /*1210*/  ISETP.NE.U32.AND P0, PT, RZ, UR4, PT ;  /* 0x00000004ff007c0c */ /* 0x000fc8000bf05070 */
[----:B------:R-:W-:-:S13]  /*1220*/  ISETP.NE.AND.EX P0, PT, RZ, UR5, PT, P0 ;  /* 0x00000005ff007c0c */ /* 0x000fda000bf05300 */
[----:B------:R-:W-:Y:S05]  /*1230*/  @!P0 BRA `(.L_x_15) ;  /* 0x0000000000108947 */ /* 0x000fea0003800000 */
[----:B------:R-:W1:Y:S02]  /*1240*/  LDC.64 R4, c[0x0][0x588] ;  /* 0x00016200ff047b82 */ /* 0x000e640000000a00 */
[----:B-1----:R1:W5:Y:S01]  /*1250*/  LDG.E R89, desc[UR52][R4.64] ;  /* 0x0000003404597981 */ /* 0x002362000c1e1900 */
[----:B------:R-:W-:Y:S01]  /*1260*/  IMAD.MOV.U32 R88, RZ, RZ, 0x1 ;  /* 0x00000001ff587424 */ /* 0x000fe200078e00ff */
[----:B------:R-:W-:Y:S06]  /*1270*/  BRA `(.L_x_14) ;  /* 0x00000000000c7947 */ /* 0x000fec0003800000 */
.L_x_15:
[----:B------:R-:W-:Y:S01]  /*1280*/  ULDC UR4, c[0x0][0x580] ;  /* 0x0001600000047ab9 */ /* 0x000fe20000000800 */
[----:B------:R-:W-:Y:S02]  /*1290*/  IMAD.MOV.U32 R88, RZ, RZ, 0x1 ;  /* 0x00000001ff587424 */ /* 0x000fe400078e00ff */
[----:B------:R-:W-:-:S07]  /*12a0*/  IMAD.U32 R89, RZ, RZ, UR4 ;  /* 0x00000004ff597e24 */ /* 0x000fce000f8e00ff */
.L_x_14:
[----:B------:R-:W-:Y:S02]  /*12b0*/  ULDC.64 UR4, c[0x0][0x5b0] ;  /* 0x00016c0000047ab9 */ /* 0x000fe40000000a00 */
[----:B------:R-:W-:-:S04]  /*12c0*/  ISETP.NE.U32.AND P0, PT, RZ, UR4, PT ;  /* 0x00000004ff007c0c */ /* 0x000fc8000bf05070 */
[----:B------:R-:W-:-:S13]  /*12d0*/  ISETP.NE.AND.EX P0, PT, RZ, UR5, PT, P0 ;  /* 0x00000005ff007c0c */ /* 0x000fda000bf05300 */
[----:B------:R-:W-:Y:S05]  /*12e0*/  @P0 BRA `(.L_x_16) ;  /* 0x0000000000240947 */ /* 0x000fea0003800000 */
[----:B------:R-:W-:Y:S02]  /*12f0*/  ULDC.64 UR4, c[0x0][0x5a8] ;  /* 0x00016a0000047ab9 */ /* 0x000fe40000000a00 */
[----:B------:R-:W-:-:S04]  /*1300*/  ISETP.NE.U32.AND P0, PT, RZ, UR4, PT ;  /* 0x00000004ff007c0c */ /* 0x000fc8000bf05070 */
[----:B------:R-:W-:-:S13]  /*1310*/  ISETP.NE.AND.EX P0, PT, RZ, UR5, PT, P0 ;  /* 0x00000005ff007c0c */ /* 0x000fda000bf05300 */
[----:B------:R-:W-:Y:S05]  /*1320*/  @!P0 BRA `(.L_x_17) ;  /* 0x00000000000c8947 */ /* 0x000fea0003800000 */
[----:B------:R-:W2:Y:S02]  /*1330*/  LDC.64 R90, c[0x0][0x5a8] ;  /* 0x00016a00ff5a7b82 */ /* 0x000ea40000000a00 */
[----:B--2---:R2:W5:Y:S01]  /*1340*/  LDG.E R90, desc[UR52][R90.64] ;  /* 0x000000345a5a7981 */ /* 0x004562000c1e1900 */
[----:B------:R-:W-:Y:S05]  /*1350*/  BRA `(.L_x_16) ;  /* 0x0000000000087947 */ /* 0x000fea0003800000 */
.L_x_17:
[----:B------:R-:W-:Y:S02]  /*1360*/  ULDC UR4, c[0x0][0x5a0] ;  /* 0x0001680000047ab9 */ /* 0x000fe40000000800 */
[----:B------:R-:W-:-:S07]  /*1370*/  IMAD.U32 R90, RZ, RZ, UR4 ;  /* 0x00000004ff5a7e24 */ /* 0x000fce000f8e00ff */
.L_x_16:
[----:B------:R-:W-:Y:S01]  /*1380*/  LOP3.LUT P2, RZ, R0, 0xff, RZ, 0xc0, !PT ;  /* 0x000000ff00ff7812 */ /* 0x000fe2000784c0ff */
[----:B------:R-:W-:Y:S01]  /*1390*/  UMOV UR40, URZ ;  /* 0x0000003f00287c82 */ /* 0x000fe20008000000 */
[----:B------:R-:W-:-:S11]  /*13a0*/  PLOP3.LUT P0, PT, PT, PT, PT, 0x80, 0x0 ;  /* 0x000000000000781c */ /* 0x000fd60003f0f070 */
[----:B------:R-:W-:Y:S05]  /*13b0*/  @!P2 BRA `(.L_x_18) ;  /* 0x0000003400aca947 */ /* 0x000fea0003800000 */
[----:B--2---:R-:W2:Y:S01]  /*13c0*/  LDC R91, c[0x0][0x900] ;  /* 0x00024000ff5b7b82 */ /* 0x004ea20000000800 */
[C---:B------:R-:W-:Y:S01]  /*13d0*/  SHF.L.U32 R0, R3.reuse, 0x5, RZ ;  /* 0x0000000503007819 */ /* 0x040fe200000006ff */
[C---:B------:R-:W-:Y:S01]  /*13e0*/  IMAD.SHL.U32 R6, R3.reuse, 0x10, RZ ;  /* 0x0000001003067824 */ /* 0x040fe200078e00ff */
[----:B-1----:R-:W-:Y:S01]  /*13f0*/  SHF.R.U32.HI R5, RZ, 0x1, R3 ;  /* 0x00000001ff057819 */ /* 0x002fe20000011603 */
[----:B------:R-:W-:Y:S01]  /*1400*/  ULDC UR4, c[0x0][0x28c] ;  /* 0x0000a30000047ab9 */ /* 0x000fe20000000800 */
[----:B------:R-:W-:Y:S01]  /*1410*/  LOP3.LUT R4, R0, 0xc0, RZ, 0xc0, !PT ;  /* 0x000000c000047812 */ /* 0x000fe200078ec0ff */
[----:B------:R-:W-:Y:S01]  /*1420*/  UIADD3 UR4, UR4, 0x3f, URZ ;  /* 0x0000003f04047890 */ /* 0x000fe2000fffe03f */
[C---:B------:R-:W-:Y:S01]  /*1430*/  IMAD.SHL.U32 R7, R3.reuse, 0x4, RZ ;  /* 0x0000000403077824 */ /* 0x040fe200078e00ff */
[----:B------:R-:W1:Y:S01]  /*1440*/  LDC R96, c[0x0][0x8a8] ;  /* 0x00022a00ff607b82 */ /* 0x000e620000000800 */
[----:B------:R-:W-:Y:S01]  /*1450*/  LOP3.LUT R4, R4, 0x8, R5, 0xf8, !PT ;  /* 0x0000000804047812 */ /* 0x000fe200078ef805 */
[----:B------:R-:W-:Y:S01]  /*1460*/  USHF.R.S32.HI UR5, URZ, 0x1f, UR4 ;  /* 0x0000001f3f057899 */ /* 0x000fe20008011404 */
[----:B------:R-:W-:Y:S01]  /*1470*/  LOP3.LUT R5, R6, 0xe00, RZ, 0xc0, !PT ;  /* 0x00000e0006057812 */ /* 0x000fe200078ec0ff */
[----:B------:R-:W-:Y:S01]  /*1480*/  IMAD.MOV.U32 R6, RZ, RZ, 0x1 ;  /* 0x00000001ff067424 */ /* 0x000fe200078e00ff */
[----:B------:R-:W-:Y:S01]  /*1490*/  LOP3.LUT P0, RZ, R3, 0x4, RZ, 0xc0, !PT ;  /* 0x0000000403ff7812 */ /* 0x000fe2000780c0ff */
[----:B------:R-:W-:Y:S01]  /*14a0*/  ULEA.HI UR5, UR5, UR4, URZ, 0x6 ;  /* 0x0000000405057291 */ /* 0x000fe2000f8f303f */
[--C-:B------:R-:W-:Y:S01]  /*14b0*/  LOP3.LUT R5, R5, 0x20, R0.reuse, 0xf8, !PT ;  /* 0x0000002005057812 */ /* 0x100fe200078ef800 */
[----:B------:R-:W-:Y:S01]  /*14c0*/  IMAD.MOV.U32 R95, RZ, RZ, 0x10 ;  /* 0x00000010ff5f7424 */ /* 0x000fe200078e00ff */
[----:B------:R-:W-:Y:S01]  /*14d0*/  LOP3.LUT R3, R3, 0xff, RZ, 0xc0, !PT ;  /* 0x000000ff03037812 */ /* 0x000fe200078ec0ff */
[----:B------:R-:W-:Y:S01]  /*14e0*/  USHF.R.S32.HI UR48, URZ, 0x6, UR5 ;  /* 0x000000063f307899 */ /* 0x000fe20008011405 */
[----:B------:R-:W-:Y:S01]  /*14f0*/  LOP3.LUT R5, R5, 0x100, R0, 0xf8, !PT ;  /* 0x0000010005057812 */ /* 0x000fe200078ef800 */
[----:B------:R-:W-:Y:S01]  /*1500*/  IMAD.MOV.U32 R0, RZ, RZ, -0x1 ;  /* 0xffffffffff007424 */ /* 0x000fe200078e00ff */
[----:B------:R-:W-:Y:S01]  /*1510*/  LOP3.LUT R4, R4, 0x18, R7, 0x78, !PT ;  /* 0x0000001804047812 */ /* 0x000fe200078e7807 */
[----:B------:R-:W-:Y:S01]  /*1520*/  UISETP.LT.AND UP0, UPT, UR48, 0x1, UPT ;  /* 0x000000013000788c */ /* 0x000fe2000bf01270 */
[----:B------:R-:W-:Y:S01]  /*1530*/  LOP3.LUT R98, R19, 0x1, RZ, 0xfc, !PT ;  /* 0x0000000113627812 */ /* 0x000fe200078efcff */
[----:B------:R-:W-:Y:S01]  /*1540*/  VIADD R94, R3, 0x1f ;  /* 0x0000001f035e7836 */ /* 0x000fe20000000000 */
[-C--:B--2---:R-:W-:Y:S01]  /*1550*/  SHF.L.U32 R0, R0, R91.reuse, RZ ;  /* 0x0000005b00007219 */ /* 0x084fe200000006ff */
[----:B------:R-:W-:Y:S01]  /*1560*/  USEL UR49, UR48, 0x1, UP0 ;  /* 0x0000000130317887 */ /* 0x000fe20008000000 */
[----:B------:R-:W-:Y:S01]  /*1570*/  LOP3.LUT R92, R5, R4, RZ, 0xfc, !PT ;  /* 0x00000004055c7212 */ /* 0x000fe200078efcff */
[----:B------:R-:W-:Y:S01]  /*1580*/  ULDC.64 UR54, c[0x0][0x198] ;  /* 0x0000660000367ab9 */ /* 0x000fe20000000a00 */
[----:B------:R-:W-:Y:S01]  /*1590*/  SHF.L.U32 R91, R6, R91, RZ ;  /* 0x0000005b065b7219 */ /* 0x000fe200000006ff */
[----:B------:R-:W-:Y:S01]  /*15a0*/  UMOV UR41, URZ ;  /* 0x0000003f00297c82 */ /* 0x000fe20008000000 */
[----:B------:R-:W-:Y:S01]  /*15b0*/  LOP3.LUT R99, R18, 0x1, RZ, 0xfc, !PT ;  /* 0x0000000112637812 */ /* 0x000fe200078efcff */
[----:B-1----:R-:W-:Y:S01]  /*15c0*/  VIADD R96, R96, 0xffffffff ;  /* 0xffffffff60607836 */ /* 0x002fe20000000000 */
[----:B------:R-:W-:Y:S01]  /*15d0*/  MOV R93, 0x1 ;  /* 0x00000001005d7802 */ /* 0x000fe20000000f00 */
[----:B------:R-:W-:Y:S01]  /*15e0*/  UMOV UR42, URZ ;  /* 0x0000003f002a7c82 */ /* 0x000fe20008000000 */
[----:B------:R-:W-:Y:S01]  /*15f0*/  SHF.R.U32.HI R100, RZ, 0x7, R3 ;  /* 0x00000007ff647819 */ /* 0x000fe20000011603 */
[----:B------:R-:W-:Y:S01]  /*1600*/  UIADD3 UR49, UR48, -UR49, URZ ;  /* 0x8000003130317290 */ /* 0x000fe2000fffe03f */
[----:B------:R-:W-:Y:S01]  /*1610*/  SEL R95, R95, 0xfffffff0, !P0 ;  /* 0xfffffff05f5f7807 */ /* 0x000fe20004000000 */
[----:B------:R-:W-:Y:S01]  /*1620*/  UMOV UR43, URZ ;  /* 0x0000003f002b7c82 */ /* 0x000fe20008000000 */
[----:B------:R-:W-:Y:S01]  /*1630*/  LOP3.LUT R97, RZ, R0, RZ, 0x33, !PT ;  /* 0x00000000ff617212 */ /* 0x000fe200078e33ff */
[----:B------:R-:W-:-:S08]  /*1640*/  UMOV UR40, URZ ;  /* 0x0000003f00287c82 */ /* 0x000fd00008000000 */
.L_x_90:
[----:B-1----:R-:W1:Y:S01]  /*1650*/  SHFL.IDX PT, R0, R100, RZ, 0x1f ;  /* 0x00001fff64007589 */ /* 0x002e6200000e0000 */
[----:B------:R-:W2:Y:S01]  /*1660*/  S2UR UR50, SR_CgaCtaId ;  /* 0x00000000003279c3 */ /* 0x000ea20000008800 */
[----:B------:R-:W-:Y:S01]  /*1670*/  UMOV UR51, 0x400 ;  /* 0x0000040000337882 */ /* 0x000fe20000000000 */
[----:B-1----:R-:W-:Y:S01]  /*1680*/  R2UR UR4, R0 ;  /* 0x00000000000472ca */ /* 0x002fe200000e0000 */
[----:B--2---:R-:W-:-:S12]  /*1690*/  ULEA UR51, UR50, UR51, 0x18 ;  /* 0x0000003332337291 */ /* 0x004fd8000f8ec03f */
[----:B------:R-:W-:-:S04]  /*16a0*/  ULEA.HI UR5, UR4, UR4, URZ, 0x1 ;  /* 0x0000000404057291 */ /* 0x000fc8000f8f083f */
[----:B------:R-:W-:-:S04]  /*16b0*/  ULOP3.LUT UR5, UR5, 0x7fffe, URZ, 0xc0, !UPT ;  /* 0x0007fffe05057892 */ /* 0x000fc8000f8ec03f */
[----:B------:R-:W-:-:S03]  /*16c0*/  UIADD3 UR5, UR4, -UR5, URZ ;  /* 0x8000000504057290 */ /* 0x000fc6000fffe03f */
[----:B------:R-:W-:Y:S01]  /*16d0*/  ULDC UR4, c[0x0][0x28c] ;  /* 0x0000a30000047ab9 */ /* 0x000fe20000000800 */
[----:B------:R-:W-:Y:S01]  /*16e0*/  ULEA UR5, UR5, UR51, 0xd ;  /* 0x0000003305057291 */ /* 0x000fe2000f8e683f */
[----:B------:R-:W-:-:S03]  /*16f0*/  ISETP.LT.AND P0, PT, RZ, UR4, PT ;  /* 0x00000004ff007c0c */ /* 0x000fc6000bf01270 */
[----:B------:R-:W-:-:S04]  /*1700*/  UIADD3 UR5, UR5, 0x8400, URZ ;  /* 0x0000840005057890 */ /* 0x000fc8000fffe03f */
[----:B------:R-:W-:-:S04]  /*1710*/  USHF.R.U32.HI UR5, URZ, 0x4, UR5 ;  /* 0x000000043f057899 */ /* 0x000fc80008011605 */
[----:B------:R-:W-:-:S04]  /*1720*/  ULOP3.LUT UR5, UR5, 0x3fff, URZ, 0xc0, !UPT ;  /* 0x00003fff05057892 */ /* 0x000fc8000f8ec03f */
[----:B------:R-:W-:Y:S01]  /*1730*/  ULOP3.LUT UR44, UR5, 0x10000, URZ, 0xfc, !UPT ;  /* 0x00010000052c7892 */ /* 0x000fe2000f8efc3f */
[----:B------:R-:W-:Y:S11]  /*1740*/  @P0 BRA `(.L_x_19) ;  /* 0x0000000000400947 */ /* 0x000ff60003800000 */
[----:B------:R-:W-:Y:S01]  /*1750*/  MOV R0, 0x0 ;  /* 0x0000000000007802 */ /* 0x000fe20000000f00 */
[----:B------:R-:W-:Y:S01]  /*1760*/  ULDC.64 UR4, c[0x4][0x70] ;  /* 0x01001c0000047ab9 */ /* 0x000fe20000000a00 */
[----:B------:R-:W-:Y:S01]  /*1770*/  ULDC.64 UR6, c[0x4][0x8] ;  /* 0x0100020000067ab9 */ /* 0x000fe20000000a00 */
[----:B------:R-:W-:Y:S01]  /*1780*/  IMAD.U32 R4, RZ, RZ, UR4 ;  /* 0x00000004ff047e24 */ /* 0x000fe2000f8e00ff */
[----:B------:R1:W2:Y:S01]  /*1790*/  LDC.64 R14, c[0x4][R0] ;  /* 0x01000000000e7b82 */ /* 0x0002a20000000a00 */
[----:B------:R-:W-:Y:S01]  /*17a0*/  IMAD.U32 R5, RZ, RZ, UR5 ;  /* 0x00000005ff057e24 */ /* 0x000fe2000f8e00ff */
[----:B------:R-:W-:Y:S01]  /*17b0*/  ULDC.64 UR4, c[0x4][0x78] ;  /* 0x01001e0000047ab9 */ /* 0x000fe20000000a00 */
[----:B------:R-:W-:Y:S01]  /*17c0*/  IMAD.U32 R10, RZ, RZ, UR6 ;  /* 0x00000006ff0a7e24 */ /* 0x000fe2000f8e00ff */
[----:B------:R-:W-:Y:S01]  /*17d0*/  MOV R7, UR5 ;  /* 0x0000000500077c02 */ /* 0x000fe20008000f00 */
[----:B------:R-:W-:Y:S02]  /*17e0*/  IMAD.U32 R6, RZ, RZ, UR4 ;  /* 0x00000004ff067e24 */ /* 0x000fe4000f8e00ff */
[----:B------:R-:W-:-:S02]  /*17f0*/  IMAD.U32 R11, RZ, RZ, UR7 ;  /* 0x00000007ff0b7e24 */ /* 0x000fc4000f8e00ff */
[----:B------:R-:W-:Y:S02]  /*1800*/  IMAD.MOV.U32 R8, RZ, RZ, 0x1e1 ;  /* 0x000001e1ff087424 */ /* 0x000fe400078e00ff */
[----:B------:R-:W-:Y:S02]  /*1810*/  IMAD.MOV.U32 R12, RZ, RZ, 0x1 ;  /* 0x00000001ff0c7424 */ /* 0x000fe400078e00ff */
[----:B-1----:R-:W-:-:S07]  /*1820*/  IMAD.MOV.U32 R13, RZ, RZ, RZ ;  /* 0x000000ffff0d7224 */ /* 0x002fce00078e00ff */
[----:B------:R-:W-:-:S07]  /*1830*/  LEPC R20, `(.L_x_19) ;  /* 0x000000001014794e */ /* 0x000fce0000000000 */
[----:B--2--5:R-:W-:Y:S05]  /*1840*/  CALL.ABS.NOINC R14 ;  /* 0x000000000e007343 */ /* 0x024fea0003c00000 */
.L_x_19:
[----:B------:R-:W-:-:S13]  /*1850*/  ISETP.NE.AND P0, PT, R98, 0x3, PT ;  /* 0x000000036200780c */ /* 0x000fda0003f05270 */
[----:B------:R-:W-:Y:S05]  /*1860*/  @!P0 BRA `(.L_x_20) ;  /* 0x0000000000048947 */ /* 0x000fea0003800000 */
[----:B------:R-:W-:Y:S01]  /*1870*/  BPT.TRAP 0x1 ;  /* 0x000000040000795c */ /* 0x000fe20000300000 */
.L_x_20:
[----:B------:R-:W-:Y:S01]  /*1880*/  IMAD.U32 R0, RZ, RZ, UR42 ;  /* 0x0000002aff007e24 */ /* 0x000fe2000f8e00ff */
[----:B------:R-:W-:-:S04]  /*1890*/  MOV R3, UR43 ;  /* 0x0000002b00037c02 */ /* 0x000fc80008000f00 */
[----:B------:R-:W-:Y:S02]  /*18a0*/  LEA R3, R3, UR51, 0x3 ;  /* 0x0000003303037c11 */ /* 0x000fe4000f8e18ff */
[----:B------:R-:W-:-:S04]  /*18b0*/  SHF.L.U32 R0, R0, 0x1f, RZ ;  /* 0x0000001f00007819 */ /* 0x000fc800000006ff */
[----:B------:R1:W2:Y:S01]  /*18c0*/  SYNCS.PHASECHK.TRANS64.TRYWAIT P1, [R3+URZ], R0 ;  /* 0x00000000030075a7 */ /* 0x0002a2000802017f */
[----:B------:R-:W-:Y:S05]  /*18d0*/  @!P0 BRA `(.L_x_21) ;  /* 0x0000000000048947 */ /* 0x000fea0003800000 */
[----:B------:R-:W-:Y:S01]  /*18e0*/  BPT.TRAP 0x1 ;  /* 0x000000040000795c */ /* 0x000fe20000300000 */
.L_x_21:
[----:B------:R-:W-:-:S05]  /*18f0*/  IMAD.U32 R4, RZ, RZ, UR49 ;  /* 0x00000031ff047e24 */ /* 0x000fca000f8e00ff */
[----:B------:R-:W-:Y:S01]  /*1900*/  ISETP.GE.AND P2, PT, R4, 0x1, PT ;  /* 0x000000010400780c */ /* 0x000fe20003f46270 */
[----:B--2---:R-:W-:-:S12]  /*1910*/  @P1 BRA `(.L_x_22) ;  /* 0x0000000000081947 */ /* 0x004fd80003800000 */
[----:B------:R-:W2:Y:S02]  /*1920*/  SYNCS.PHASECHK.TRANS64.TRYWAIT P1, [R3+URZ], R0 ;  /* 0x00000000030075a7 */ /* 0x000ea4000802017f */
[----:B--2---:R-:W-:Y:S05]  /*1930*/  @!P1 BRA `(.L_x_23) ;  /* 0x0000005c00449947 */ /* 0x004fea0003800000 */
.L_x_22:
[----:B------:R-:W-:Y:S05]  /*1940*/  WARPSYNC.ALL ;  /* 0x0000000000007948 */ /* 0x000fea0003800000 */
[----:B------:R-:W-:Y:S01]  /*1950*/  UIADD3 UR4, UR51, 0x20400, URZ ;  /* 0x0002040033047890 */ /* 0x000fe2000fffe03f */
[----:B------:R-:W-:Y:S01]  /*1960*/  WARPGROUP.ARRIVE ;  /* 0x00000000000079c5 */ /* 0x000fe20000000000 */
[----:B------:R-:W-:Y:S02]  /*1970*/  ULEA UR9, UR43, UR44, 0xa ;  /* 0x0000002c2b097291 */ /* 0x000fe4000f8e503f */
[----:B------:R-:W-:Y:S01]  /*1980*/  USHF.R.U32.HI UR4, URZ, 0x4, UR4 ;  /* 0x000000043f047899 */ /* 0x000fe20008011604 */
[----:B------:R-:W-:Y:S01]  /*1990*/  UMOV UR5, 0x40000040 ;  /* 0x4000004000057882 */ /* 0x000fe20000000000 */
[----:B------:R-:W-:-:S02]  /*19a0*/  UMOV UR7, 0x40000040 ;  /* 0x4000004000077882 */ /* 0x000fc40000000000 */
[----:B------:R-:W-:-:S04]  /*19b0*/  ULOP3.LUT UR4, UR4, 0x3fff, URZ, 0xc0, !UPT ;  /* 0x00003fff04047892 */ /* 0x000fc8000f8ec03f */
[----:B------:R-:W-:-:S03]  /*19c0*/  ULOP3.LUT UR8, UR4, 0x10000, URZ, 0xfc, !UPT ;  /* 0x0001000004087892 */ /* 0x000fc6000f8efc3f */
[----:B------:R-:W-:Y:S01]  /*19d0*/  UMOV UR4, UR9 ;  /* 0x0000000900047c82 */ /* 0x000fe20008000000 */
[----:B------:R-:W-:-:S07]  /*19e0*/  ULEA UR10, UR43, UR8, 0xa ;  /* 0x000000082b0a7291 */ /* 0x000fce000f8e503f */
[----:B------:R-:W-:Y:S02]  /*19f0*/  UMOV UR6, UR10 ;  /* 0x0000000a00067c82 */ /* 0x000fe40008000000 */
[----:B------:R-:W-:Y:S01]  /*1a00*/  HGMMA.64x128x16.F32 R24, gdesc[UR4], RZ, !UPT, gsb0 ;  /* 0x01e00000041879f0 */ /* 0x000fe2000c0008ff */
[----:B------:R-:W-:Y:S02]  /*1a10*/  UIADD3 UR4, UR9, 0x2, URZ ;  /* 0x0000000209047890 */ /* 0x000fe4000fffe03f */
[----:B------:R-:W-:Y:S01]  /*1a20*/  UIADD3 UR6, UR10, 0x2, URZ ;  /* 0x000000020a067890 */ /* 0x000fe2000fffe03f */
[----:B------:R-:W-:Y:S01]  /*1a30*/  UMOV UR5, 0x40000040 ;  /* 0x4000004000057882 */ /* 0x000fe20000000000 */
[----:B------:R-:W-:Y:S01]  /*1a40*/  UMOV UR7, 0x40000040 ;  /* 0x4000004000077882 */ /* 0x000fe20000000000 */
[----:B------:R-:W-:Y:S02]  /*1a50*/  WARPGROUP.DEPBAR.LE gsb0, 0x0 ;  /* 0x00008000000079c5 */ /* 0x000fe40000010000 */
[----:B------:R-:W-:-:S06]  /*1a60*/  WARPGROUP.ARRIVE ;  /* 0x00000000000079c5 */ /* 0x000fcc0000000000 */
[----:B------:R-:W-:Y:S01]  /*1a70*/  HGMMA.64x128x16.F32 R24, gdesc[UR4], R24, gsb0 ;  /* 0x01e00000041879f0 */ /* 0x000fe20008000818 */
        /* <DEDUP_REMOVED lines=13> */
[----:B------:R-:W-:Y:S03]  /*1b50*/  HGMMA.64x128x16.F32 R24, gdesc[UR4], R24, gsb0 ;  /* 0x01e00000041879f0 */ /* 0x000fe60008000818 */
[----:B------:R-:W-:Y:S02]  /*1b60*/  WARPGROUP.DEPBAR.LE gsb0, 0x0 ;  /* 0x00008000000079c5 */ /* 0x000fe40000010000 */
[----:B------:R-:W-:Y:S05]  /*1b70*/  @!P2 BRA `(.L_x_24) ;  /* 0x000000040010a947 */ /* 0x000fea0003800000 */
[----:B------:R-:W-:Y:S01]  /*1b80*/  UIADD3 UR4, UR43, 0x1, URZ ;  /* 0x000000012b047890 */ /* 0x000fe2000fffe03f */
[----:B-12---:R-:W-:Y:S01]  /*1b90*/  IMAD.U32 R0, RZ, RZ, UR49 ;  /* 0x00000031ff007e24 */ /* 0x006fe2000f8e00ff */
[----:B------:R-:W-:Y:S02]  /*1ba0*/  UMOV UR10, UR43 ;  /* 0x0000002b000a7c82 */ /* 0x000fe40008000000 */
[----:B------:R-:W-:-:S04]  /*1bb0*/  UISETP.NE.AND UP0, UPT, UR4, 0x6, UPT ;  /* 0x000000060400788c */ /* 0x000fc8000bf05270 */
[----:B------:R-:W-:Y:S02]  /*1bc0*/  USEL UR5, URZ, 0x1, UP0 ;  /* 0x000000013f057887 */ /* 0x000fe40008000000 */
[----:B------:R-:W-:Y:S02]  /*1bd0*/  USEL UR9, UR4, URZ, UP0 ;  /* 0x0000003f04097287 */ /* 0x000fe40008000000 */
[----:B------:R-:W-:-:S06]  /*1be0*/  ULOP3.LUT UR5, UR42, UR5, URZ, 0x3c, !UPT ;  /* 0x000000052a057292 */ /* 0x000fcc000f8e3c3f */
[----:B------:R-:W-:-:S07]  /*1bf0*/  IMAD.U32 R5, RZ, RZ, UR5 ;  /* 0x00000005ff057e24 */ /* 0x000fce000f8e00ff */
.L_x_31:
[----:B-12---:R-:W-:Y:S05]  /*1c00*/  @!P0 BRA `(.L_x_25) ;  /* 0x0000000000048947 */ /* 0x006fea0003800000 */
[----:B------:R-:W-:Y:S01]  /*1c10*/  BPT.TRAP 0x1 ;  /* 0x000000040000795c */ /* 0x000fe20000300000 */
.L_x_25:
[----:B------:R-:W-:Y:S01]  /*1c20*/  ULEA UR4, UR9, UR51, 0x3 ;  /* 0x0000003309047291 */ /* 0x000fe2000f8e183f */
[----:B------:R-:W-:-:S08]  /*1c30*/  SHF.L.U32 R3, R5, 0x1f, RZ ;  /* 0x0000001f05037819 */ /* 0x000fd000000006ff */
[----:B------:R1:W2:Y:S01]  /*1c40*/  SYNCS.PHASECHK.TRANS64.TRYWAIT P1, [UR4], R3 ;  /* 0x00000003ff0075a7 */ /* 0x0002a20008020144 */
[----:B------:R-:W-:Y:S05]  /*1c50*/  @!P0 BRA `(.L_x_26) ;  /* 0x0000000000048947 */ /* 0x000fea0003800000 */
[----:B------:R-:W-:Y:S01]  /*1c60*/  BPT.TRAP 0x1 ;  /* 0x000000040000795c */ /* 0x000fe20000300000 */
.L_x_26:
[----:B--2---:R-:W-:Y:S05]  /*1c70*/  @P1 BRA `(.L_x_27) ;  /* 0x0000000000081947 */ /* 0x004fea0003800000 */
[----:B------:R-:W2:Y:S02]  /*1c80*/  SYNCS.PHASECHK.TRANS64.TRYWAIT P1, [UR4], R3 ;  /* 0x00000003ff0075a7 */ /* 0x000ea40008020144 */
[----:B--2---:R-:W-:Y:S05]  /*1c90*/  @!P1 BRA `(.L_x_28) ;  /* 0x0000005800809947 */ /* 0x004fea0003800000 */
.L_x_27:
[----:B------:R-:W-:Y:S01]  /*1ca0*/  ULEA UR11, UR9, UR44, 0xa ;  /* 0x0000002c090b7291 */ /* 0x000fe2000f8e503f */
[----:B------:R-:W-:Y:S01]  /*1cb0*/  WARPGROUP.ARRIVE ;  /* 0x00000000000079c5 */ /* 0x000fe20000000000 */
[----:B------:R-:W-:Y:S01]  /*1cc0*/  ULEA UR12, UR9, UR8, 0xa ;  /* 0x00000008090c7291 */ /* 0x000fe2000f8e503f */
[----:B------:R-:W-:Y:S01]  /*1cd0*/  UMOV UR5, 0x40000040 ;  /* 0x4000004000057882 */ /* 0x000fe20000000000 */
[----:B------:R-:W-:-:S03]  /*1ce0*/  UMOV UR7, 0x40000040 ;  /* 0x4000004000077882 */ /* 0x000fc60000000000 */
[----:B------:R-:W-:Y:S02]  /*1cf0*/  UMOV UR4, UR11 ;  /* 0x0000000b00047c82 */ /* 0x000fe40008000000 */
[----:B------:R-:W-:Y:S02]  /*1d00*/  UMOV UR6, UR12 ;  /* 0x0000000c00067c82 */ /* 0x000fe40008000000 */
[----:B------:R-:W-:Y:S01]  /*1d10*/  HGMMA.64x128x16.F32 R24, gdesc[UR4], R24, gsb0 ;  /* 0x01e00000041879f0 */ /* 0x000fe20008000818 */
[----:B------:R-:W-:Y:S02]  /*1d20*/  UIADD3 UR4, UR11, 0x2, URZ ;  /* 0x000000020b047890 */ /* 0x000fe4000fffe03f */
[----:B------:R-:W-:Y:S01]  /*1d30*/  UIADD3 UR6, UR12, 0x2, URZ ;  /* 0x000000020c067890 */ /* 0x000fe2000fffe03f */
[----:B------:R-:W-:Y:S01]  /*1d40*/  UMOV UR5, 0x40000040 ;  /* 0x4000004000057882 */ /* 0x000fe20000000000 */
[----:B------:R-:W-:Y:S01]  /*1d50*/  UMOV UR7, 0x40000040 ;  /* 0x4000004000077882 */ /* 0x000fe20000000000 */
[----:B------:R-:W-:-:S02]  /*1d60*/  WARPGROUP.DEPBAR.LE gsb0, 0x0 ;  /* 0x00008000000079c5 */ /* 0x000fc40000010000 */
        /* <DEDUP_REMOVED lines=18> */
[----:B------:R-:W-:Y:S01]  /*1e90*/  BPT.TRAP 0x1 ;  /* 0x000000040000795c */ /* 0x000fe20000300000 */
.L_x_29:
[----:B------:R-:W-:Y:S01]  /*1ea0*/  ULEA UR4, UR10, UR51, 0x3 ;  /* 0x000000330a047291 */ /* 0x000fe2000f8e183f */
[----:B------:R-:W-:-:S03]  /*1eb0*/  ISETP.GT.U32.AND P1, PT, R19, 0x1, PT ;  /* 0x000000011300780c */ /* 0x000fc60003f24070 */
[----:B------:R-:W-:-:S04]  /*1ec0*/  UIADD3 UR4, UR4, 0x30, URZ ;  /* 0x0000003004047890 */ /* 0x000fc8000fffe03f */
[----:B------:R-:W-:-:S09]  /*1ed0*/  UPRMT UR4, URZ, 0x654, UR4 ;  /* 0x000006543f047896 */ /* 0x000fd20008000004 */
[----:B------:R-:W-:Y:S01]  /*1ee0*/  SYNCS.ARRIVE.TRANS64.RED.A1T0 RZ, [UR4], RZ ;  /* 0x000000ffffff79a7 */ /* 0x000fe20008100404 */
[----:B------:R-:W-:Y:S05]  /*1ef0*/  @P1 BRA `(.L_x_30) ;  /* 0x0000000000041947 */ /* 0x000fea0003800000 */
[----:B------:R-:W-:Y:S01]  /*1f00*/  BPT.TRAP 0x1 ;  /* 0x000000040000795c */ /* 0x000fe20000300000 */
.L_x_30:
[----:B------:R-:W-:Y:S01]  /*1f10*/  UIADD3 UR9, UR9, 0x1, URZ ;  /* 0x0000000109097890 */ /* 0x000fe2000fffe03f */
[C---:B------:R-:W-:Y:S01]  /*1f20*/  ISETP.GT.AND P1, PT, R0.reuse, 0x1, PT ;  /* 0x000000010000780c */ /* 0x040fe20003f24270 */
[----:B------:R-:W-:Y:S01]  /*1f30*/  UIADD3 UR10, UR10, 0x1, URZ ;  /* 0x000000010a0a7890 */ /* 0x000fe2000fffe03f */
[----:B------:R-:W-:Y:S01]  /*1f40*/  VIADD R0, R0, 0xffffffff ;  /* 0xffffffff00007836 */ /* 0x000fe20000000000 */
[----:B------:R-:W-:Y:S02]  /*1f50*/  UISETP.NE.AND UP0, UPT, UR9, 0x6, UPT ;  /* 0x000000060900788c */ /* 0x000fe4000bf05270 */
[----:B------:R-:W-:Y:S02]  /*1f60*/  UISETP.NE.AND UP1, UPT, UR10, 0x6, UPT ;  /* 0x000000060a00788c */ /* 0x000fe4000bf25270 */
[----:B------:R-:W-:Y:S02]  /*1f70*/  USEL UR4, URZ, 0x1, UP0 ;  /* 0x000000013f047887 */ /* 0x000fe40008000000 */
[----:B------:R-:W-:-:S02]  /*1f80*/  USEL UR9, UR9, URZ, UP0 ;  /* 0x0000003f09097287 */ /* 0x000fc40008000000 */
[----:B------:R-:W-:Y:S02]  /*1f90*/  USEL UR10, UR10, URZ, UP1 ;  /* 0x0000003f0a0a7287 */ /* 0x000fe40008800000 */
[----:B------:R-:W-:Y:S01]  /*1fa0*/  LOP3.LUT R5, R5, UR4, RZ, 0x3c, !PT ;  /* 0x0000000405057c12 */ /* 0x000fe2000f8e3cff */
[----:B------:R-:W-:Y:S09]  /*1fb0*/  @P1 BRA `(.L_x_31) ;  /* 0xfffffffc00101947 */ /* 0x000ff2000383ffff */
.L_x_24:
[----:B-12---:R-:W1:Y:S02]  /*1fc0*/  LDC R0, c[0x0][0x28c] ;  /* 0x0000a300ff007b82 */ /* 0x006e640000000800 */
[----:B-1----:R-:W-:-:S13]  /*1fd0*/  ISETP.GE.AND P1, PT, R0, 0x1, PT ;  /* 0x000000010000780c */ /* 0x002fda0003f26270 */
[----:B------:R-:W-:Y:S05]  /*1fe0*/  @!P1 BRA `(.L_x_32) ;  /* 0x0000000000349947 */ /* 0x000fea0003800000 */
[----:B------:R-:W-:Y:S05]  /*1ff0*/  @!P0 BRA `(.L_x_33) ;  /* 0x0000000000048947 */ /* 0x000fea0003800000 */
[----:B------:R-:W-:Y:S01]  /*2000*/  BPT.TRAP 0x1 ;  /* 0x000000040000795c */ /* 0x000fe20000300000 */
.L_x_33:
[----:B------:R-:W-:Y:S01]  /*2010*/  UIADD3 UR6, UR49, UR43, URZ ;  /* 0x0000002b31067290 */ /* 0x000fe2000fffe03f */
[----:B------:R-:W-:-:S03]  /*2020*/  ISETP.GT.U32.AND P0, PT, R19, 0x1, PT ;  /* 0x000000011300780c */ /* 0x000fc60003f04070 */
[----:B------:R-:W-:-:S04]  /*2030*/  UIMAD.WIDE.U32 UR4, UR6, -0x55555555, URZ ;  /* 0xaaaaaaab060478a5 */ /* 0x000fc8000f8e003f */
[----:B------:R-:W-:-:S04]  /*2040*/  USHF.R.U32.HI UR4, URZ, 0x2, UR5 ;  /* 0x000000023f047899 */ /* 0x000fc80008011605 */
[----:B------:R-:W-:-:S04]  /*2050*/  UIMAD UR6, UR4, -0x6, UR6 ;  /* 0xfffffffa040678a4 */ /* 0x000fc8000f8e0206 */
[----:B------:R-:W-:-:S04]  /*2060*/  ULEA UR6, UR6, UR51, 0x3 ;  /* 0x0000003306067291 */ /* 0x000fc8000f8e183f */
[----:B------:R-:W-:-:S04]  /*2070*/  UIADD3 UR6, UR6, 0x30, URZ ;  /* 0x0000003006067890 */ /* 0x000fc8000fffe03f */
[----:B------:R-:W-:-:S09]  /*2080*/  UPRMT UR6, URZ, 0x654, UR6 ;  /* 0x000006543f067896 */ /* 0x000fd20008000006 */
[----:B------:R-:W-:Y:S01]  /*2090*/  SYNCS.ARRIVE.TRANS64.RED.A1T0 RZ, [UR6], RZ ;  /* 0x000000ffffff79a7 */ /* 0x000fe20008100406 */
[----:B------:R-:W-:Y:S05]  /*20a0*/  @P0 BRA `(.L_x_32) ;  /* 0x0000000000040947 */ /* 0x000fea0003800000 */
[----:B------:R-:W-:Y:S01]  /*20b0*/  BPT.TRAP 0x1 ;  /* 0x000000040000795c */ /* 0x000fe20000300000 */
.L_x_32:
[----:B------:R-:W-:Y:S01]  /*20c0*/  UIADD3 UR6, UR51, 0x200, URZ ;  /* 0x0000020033067890 */ /* 0x000fe2000fffe03f */
[----:B------:R-:W-:Y:S01]  /*20d0*/  R2UR UR46, R22 ;  /* 0x00000000162e72ca */ /* 0x000fe200000e0000 */
[----:B------:R-:W-:Y:S01]  /*20e0*/  UIADD3 UR43, UR48, UR43, URZ ;  /* 0x0000002b302b7290 */ /* 0x000fe2000fffe03f */
[----:B------:R-:W-:Y:S01]  /*20f0*/  R2UR UR45, R23 ;  /* 0x00000000172d72ca */ /* 0x000fe200000e0000 */
[----:B------:R-:W-:Y:S02]  /*2100*/  UISETP.GE.U32.AND UP1, UPT, UR48, 0x6, UPT ;  /* 0x000000063000788c */ /* 0x000fe4000bf26070 */
[----:B------:R-:W-:Y:S02]  /*2110*/  ULOP3.LUT UP2, URZ, UR6, 0x1bf, URZ, 0xc0, !UPT ;  /* 0x000001bf063f7892 */ /* 0x000fe4000f84c03f */
[----:B------:R-:W-:-:S04]  /*2120*/  UISETP.GT.U32.AND UP0, UPT, UR43, 0x5, UPT ;  /* 0x000000052b00788c */ /* 0x000fc8000bf04070 */
[----:B------:R-:W-:Y:S01]  /*2130*/  UISETP.LT.U32.AND UP0, UPT, UR48, 0x6, UP0 ;  /* 0x000000063000788c */ /* 0x000fe20008701070 */
[----:B------:R-:W-:Y:S01]  /*2140*/  PLOP3.LUT P0, PT, PT, PT, UP2, 0x80, 0x0 ;  /* 0x000000000000781c */ /* 0x000fe20003f0f028 */
[----:B------:R-:W-:Y:S02]  /*2150*/  USHF.L.U32 UR46, UR46, 0x7, URZ ;  /* 0x000000072e2e7899 */ /* 0x000fe4000800063f */
[----:B------:R-:W-:Y:S02]  /*2160*/  @UP1 UIMAD.WIDE.U32 UR4, UR43, -0x55555555, URZ ;  /* 0xaaaaaaab2b0418a5 */ /* 0x000fe4000f8e003f */
[----:B------:R-:W-:Y:S02]  /*2170*/  USEL UR6, URZ, 0x1, !UP0 ;  /* 0x000000013f067887 */ /* 0x000fe4000c000000 */
[----:B------:R-:W-:Y:S02]  /*2180*/  @UP1 USHF.R.U32.HI UR4, URZ, 0x2, UR5 ;  /* 0x000000023f041899 */ /* 0x000fe40008011605 */
[----:B------:R-:W-:-:S02]  /*2190*/  ULOP3.LUT UR42, UR42, UR6, URZ, 0x3c, !UPT ;  /* 0x000000062a2a7292 */ /* 0x000fc4000f8e3c3f */
[----:B------:R-:W-:Y:S02]  /*21a0*/  USHF.L.U32 UR45, UR45, 0x7, URZ ;  /* 0x000000072d2d7899 */ /* 0x000fe4000800063f */
[----:B------:R-:W-:Y:S01]  /*21b0*/  @UP1 ULOP3.LUT UR42, UR42, 0x1, UR4, 0x78, !UPT ;  /* 0x000000012a2a1892 */ /* 0x000fe2000f8e7804 */
[----:B------:R-:W-:Y:S11]  /*21c0*/  @!P0 BRA `(.L_x_34) ;  /* 0x00000000007c8947 */ /* 0x000ff60003800000 */
[----:B------:R-:W-:Y:S01]  /*21d0*/  MOV R22, 0x0 ;  /* 0x0000000000167802 */ /* 0x000fe20000000f00 */
[----:B------:R-:W-:Y:S01]  /*21e0*/  ULDC.64 UR4, c[0x4][0x80] ;  /* 0x0100200000047ab9 */ /* 0x000fe20000000a00 */
[----:B------:R-:W-:Y:S01]  /*21f0*/  ULDC.64 UR6, c[0x4][0x10] ;  /* 0x0100040000067ab9 */ /* 0x000fe20000000a00 */
[----:B------:R-:W-:Y:S01]  /*2200*/  MOV R4, UR4 ;  /* 0x0000000400047c02 */ /* 0x000fe20008000f00 */
[----:B------:R1:W2:Y:S01]  /*2210*/  LDC.64 R14, c[0x4][R22] ;  /* 0x01000000160e7b82 */ /* 0x0002a20000000a00 */
[----:B------:R-:W-:Y:S01]  /*2220*/  IMAD.U32 R5, RZ, RZ, UR5 ;  /* 0x00000005ff057e24 */ /* 0x000fe2000f8e00ff */
[----:B------:R-:W-:Y:S01]  /*2230*/  ULDC.64 UR4, c[0x4][0x88] ;  /* 0x0100220000047ab9 */ /* 0x000fe20000000a00 */
[----:B------:R-:W-:Y:S01]  /*2240*/  IMAD.U32 R10, RZ, RZ, UR6 ;  /* 0x00000006ff0a7e24 */ /* 0x000fe2000f8e00ff */
[----:B------:R-:W-:Y:S01]  /*2250*/  MOV R8, 0x70 ;  /* 0x0000007000087802 */ /* 0x000fe20000000f00 */
[----:B------:R-:W-:Y:S02]  /*2260*/  IMAD.U32 R6, RZ, RZ, UR4 ;  /* 0x00000004ff067e24 */ /* 0x000fe4000f8e00ff */
[----:B------:R-:W-:-:S02]  /*2270*/  IMAD.U32 R7, RZ, RZ, UR5 ;  /* 0x00000005ff077e24 */ /* 0x000fc4000f8e00ff */
[----:B------:R-:W-:Y:S02]  /*2280*/  IMAD.U32 R11, RZ, RZ, UR7 ;  /* 0x00000007ff0b7e24 */ /* 0x000fe4000f8e00ff */
[----:B------:R-:W-:Y:S02]  /*2290*/  IMAD.MOV.U32 R12, RZ, RZ, 0x1 ;  /* 0x00000001ff0c7424 */ /* 0x000fe400078e00ff */
[----:B-1----:R-:W-:-:S07]  /*22a0*/  IMAD.MOV.U32 R13, RZ, RZ, RZ ;  /* 0x000000ffff0d7224 */ /* 0x002fce00078e00ff */
[----:B------:R-:W-:-:S07]  /*22b0*/  LEPC R20, `(.L_x_35) ;  /* 0x000000001014794e */ /* 0x000fce0000000000 */
[----:B--2--5:R-:W-:Y:S05]  /*22c0*/  CALL.ABS.NOINC R14 ;  /* 0x000000000e007343 */ /* 0x024fea0003c00000 */
.L_x_35:
[----:B------:R-:W1:Y:S01]  /*22d0*/  LDC.64 R22, c[0x4][R22] ;  /* 0x0100000016167b82 */ /* 0x000e620000000a00 */
[----:B------:R-:W-:Y:S01]  /*22e0*/  ULDC.64 UR4, c[0x4][0x80] ;  /* 0x0100200000047ab9 */ /* 0x000fe20000000a00 */
[----:B------:R-:W-:Y:S01]  /*22f0*/  ULDC.64 UR6, c[0x4][0x10] ;  /* 0x0100040000067ab9 */ /* 0x000fe20000000a00 */
[----:B------:R-:W-:Y:S02]  /*2300*/  IMAD.U32 R4, RZ, RZ, UR4 ;  /* 0x00000004ff047e24 */ /* 0x000fe4000f8e00ff */
        /* <DEDUP_REMOVED lines=8> */
[----:B------:R-:W-:-:S07]  /*2390*/  IMAD.MOV.U32 R13, RZ, RZ, RZ ;  /* 0x000000ffff0d7224 */ /* 0x000fce00078e00ff */
[----:B------:R-:W-:-:S07]  /*23a0*/  LEPC R20, `(.L_x_34) ;  /* 0x000000001014794e */ /* 0x000fce0000000000 */
[----:B-1----:R-:W-:Y:S05]  /*23b0*/  CALL.ABS.NOINC R22 ;  /* 0x0000000016007343 */ /* 0x002fea0003c00000 */
.L_x_34:
[----:B------:R-:W-:Y:S02]  /*23c0*/  ULDC.64 UR4, c[0x0][0x590] ;  /* 0x0001640000047ab9 */ /* 0x000fe40000000a00 */
[----:B------:R-:W-:Y:S01]  /*23d0*/  MOV R101, UR4 ;  /* 0x0000000400657c02 */ /* 0x000fe20008000f00 */
[----:B------:R-:W-:-:S03]  /*23e0*/  IMAD.U32 R102, RZ, RZ, UR5 ;  /* 0x00000005ff667e24 */ /* 0x000fc6000f8e00ff */
[----:B------:R-:W-:-:S04]  /*23f0*/  ISETP.NE.U32.AND P2, PT, R101, RZ, PT ;  /* 0x000000ff6500720c */ /* 0x000fc80003f45070 */
[----:B------:R-:W-:-:S13]  /*2400*/  ISETP.NE.AND.EX P2, PT, R102, RZ, PT, P2 ;  /* 0x000000ff6600720c */ /* 0x000fda0003f45320 */
[----:B------:R-:W-:Y:S05]  /*2410*/  @!P2 BRA `(.L_x_36) ;  /* 0x000000000034a947 */ /* 0x000fea0003800000 */
[----:B------:R-:W-:Y:S02]  /*2420*/  ULDC.64 UR4, c[0x0][0x588] ;  /* 0x0001620000047ab9 */ /* 0x000fe40000000a00 */
[----:B------:R-:W-:-:S04]  /*2430*/  ISETP.NE.U32.AND P0, PT, RZ, UR4, PT ;  /* 0x00000004ff007c0c */ /* 0x000fc8000bf05070 */
[----:B------:R-:W-:-:S13]  /*2440*/  ISETP.NE.AND.EX P0, PT, RZ, UR5, PT, P0 ;  /* 0x00000005ff007c0c */ /* 0x000fda000bf05300 */
[----:B------:R-:W-:Y:S05]  /*2450*/  @!P0 BRA `(.L_x_37) ;  /* 0x0000000000188947 */ /* 0x000fea0003800000 */
[----:B------:R-:W1:Y:S01]  /*2460*/  LDC.64 R4, c[0x0][0x588] ;  /* 0x00016200ff047b82 */ /* 0x000e620000000a00 */
[----:B------:R-:W-:-:S04]  /*2470*/  IMAD R3, R101, UR47, RZ ;  /* 0x0000002f65037c24 */ /* 0x000fc8000f8e02ff */
[----:B-1----:R-:W-:-:S05]  /*2480*/  IMAD.WIDE R4, R3, 0x4, R4 ;  /* 0x0000000403047825 */ /* 0x002fca00078e0204 */
[----:B-----5:R1:W5:Y:S01]  /*2490*/  LDG.E R89, desc[UR52][R4.64] ;  /* 0x0000003404597981 */ /* 0x020362000c1e1900 */
[----:B------:R-:W-:Y:S01]  /*24a0*/  IMAD.MOV.U32 R88, RZ, RZ, 0x1 ;  /* 0x00000001ff587424 */ /* 0x000fe200078e00ff */
[----:B------:R-:W-:Y:S06]  /*24b0*/  BRA `(.L_x_36) ;  /* 0x00000000000c7947 */ /* 0x000fec0003800000 */
.L_x_37:
[----:B------:R-:W-:Y:S01]  /*24c0*/  ULDC UR4, c[0x0][0x580] ;  /* 0x0001600000047ab9 */ /* 0x000fe20000000800 */
[----:B------:R-:W-:Y:S02]  /*24d0*/  IMAD.MOV.U32 R88, RZ, RZ, 0x1 ;  /* 0x00000001ff587424 */ /* 0x000fe400078e00ff */
[----:B-----5:R-:W-:-:S07]  /*24e0*/  IMAD.U32 R89, RZ, RZ, UR4 ;  /* 0x00000004ff597e24 */ /* 0x020fce000f8e00ff */
.L_x_36:
[----:B------:R-:W2:Y:S02]  /*24f0*/  LDC.64 R6, c[0x0][0x5b0] ;  /* 0x00016c00ff067b82 */ /* 0x000ea40000000a00 */
[----:B--2---:R-:W-:-:S04]  /*2500*/  ISETP.NE.U32.AND P0, PT, R6, RZ, PT ;  /* 0x000000ff0600720c */ /* 0x004fc80003f05070 */
[----:B------:R-:W-:-:S13]  /*2510*/  ISETP.NE.AND.EX P0, PT, R7, RZ, PT, P0 ;  /* 0x000000ff0700720c */ /* 0x000fda0003f05300 */
[----:B------:R-:W-:Y:S05]  /*2520*/  @!P0 BRA `(.L_x_38) ;  /* 0x00000000002c8947 */ /* 0x000fea0003800000 */
[----:B------:R-:W-:Y:S02]  /*2530*/  ULDC.64 UR4, c[0x0][0x5a8] ;  /* 0x00016a0000047ab9 */ /* 0x000fe40000000a00 */
[----:B------:R-:W-:-:S04]  /*2540*/  ISETP.NE.U32.AND P0, PT, RZ, UR4, PT ;  /* 0x00000004ff007c0c */ /* 0x000fc8000bf05070 */
[----:B------:R-:W-:-:S13]  /*2550*/  ISETP.NE.AND.EX P0, PT, RZ, UR5, PT, P0 ;  /* 0x00000005ff007c0c */ /* 0x000fda000bf05300 */
[----:B------:R-:W-:Y:S05]  /*2560*/  @!P0 BRA `(.L_x_39) ;  /* 0x0000000000148947 */ /* 0x000fea0003800000 */
[----:B-1----:R-:W1:Y:S01]  /*2570*/  LDC.64 R4, c[0x0][0x5a8] ;  /* 0x00016a00ff047b82 */ /* 0x002e620000000a00 */
[----:B------:R-:W-:-:S04]  /*2580*/  IMAD R3, R6, UR47, RZ ;  /* 0x0000002f06037c24 */ /* 0x000fc8000f8e02ff */
[----:B-1----:R-:W-:-:S05]  /*2590*/  IMAD.WIDE R4, R3, 0x4, R4 ;  /* 0x0000000403047825 */ /* 0x002fca00078e0204 */
[----:B-----5:R2:W5:Y:S01]  /*25a0*/  LDG.E R90, desc[UR52][R4.64] ;  /* 0x00000034045a7981 */ /* 0x020562000c1e1900 */
[----:B------:R-:W-:Y:S05]  /*25b0*/  BRA `(.L_x_38) ;  /* 0x0000000000087947 */ /* 0x000fea0003800000 */
.L_x_39:
[----:B------:R-:W-:Y:S02]  /*25c0*/  ULDC UR4, c[0x0][0x5a0] ;  /* 0x0001680000047ab9 */ /* 0x000fe40000000800 */
[----:B-----5:R-:W-:-:S07]  /*25d0*/  IMAD.U32 R90, RZ, RZ, UR4 ;  /* 0x00000004ff5a7e24 */ /* 0x020fce000f8e00ff */
.L_x_38:
[----:B------:R-:W-:Y:S01]  /*25e0*/  ULDC.64 UR4, c[0x0][0x588] ;  /* 0x0001620000047ab9 */ /* 0x000fe20000000a00 */
[----:B------:R-:W-:Y:S01]  /*25f0*/  ISETP.NE.U32.AND P1, PT, R101, RZ, PT ;  /* 0x000000ff6500720c */ /* 0x000fe20003f25070 */
[----:B------:R-:W-:Y:S02]  /*2600*/  UISETP.NE.U32.AND UP0, UPT, UR4, URZ, UPT ;  /* 0x0000003f0400728c */ /* 0x000fe4000bf05070 */
[----:B------:R-:W-:Y:S02]  /*2610*/  ISETP.NE.U32.AND P3, PT, RZ, UR4, PT ;  /* 0x00000004ff007c0c */ /* 0x000fe4000bf65070 */
[----:B------:R-:W-:Y:S01]  /*2620*/  ISETP.NE.AND.EX P5, PT, R102, RZ, PT, P1 ;  /* 0x000000ff6600720c */ /* 0x000fe20003fa5310 */
[----:B------:R-:W-:Y:S02]  /*2630*/  UISETP.NE.AND.EX UP0, UPT, UR5, URZ, UPT, UP0 ;  /* 0x0000003f0500728c */ /* 0x000fe4000bf05300 */
[----:B------:R-:W-:Y:S02]  /*2640*/  ISETP.NE.AND.EX P3, PT, RZ, UR5, PT, P3 ;  /* 0x00000005ff007c0c */ /* 0x000fe4000bf65330 */
[----:B------:R-:W-:-:S02]  /*2650*/  PLOP3.LUT P0, PT, PT, PT, PT, 0x8, 0x0 ;  /* 0x000000000000781c */ /* 0x000fc40003f0e170 */
[----:B------:R-:W-:-:S04]  /*2660*/  PLOP3.LUT P4, PT, PT, PT, UP0, 0x80, 0x0 ;  /* 0x000000000000781c */ /* 0x000fc80003f8f008 */
[----:B------:R-:W-:-:S05]  /*2670*/  PLOP3.LUT P4, PT, P4, PT, PT, 0x8, 0x0 ;  /* 0x000000000000781c */ /* 0x000fca000278e170 */
[----:B------:R-:W-:Y:S08]  /*2680*/  @P3 BRA P5, `(.L_x_40) ;  /* 0x0000000000243947 */ /* 0x000ff00002800000 */
[----:B------:R-:W-:Y:S04]  /*2690*/  BSSY B0, `(.L_x_40) ;  /* 0x0000008000007945 */ /* 0x000fe80003800000 */
[----:B------:R-:W-:Y:S05]  /*26a0*/  @!P2 BRA `(.L_x_41) ;  /* 0x000000000014a947 */ /* 0x000fea0003800000 */
[----:B------:R-:W-:Y:S02]  /*26b0*/  LOP3.LUT P3, RZ, R88, 0xff, RZ, 0xc0, !PT ;  /* 0x000000ff58ff7812 */ /* 0x000fe4000786c0ff */
[----:B------:R-:W-:-:S11]  /*26c0*/  PLOP3.LUT P0, PT, P4, PT, PT, 0x80, 0x0 ;  /* 0x000000000000781c */ /* 0x000fd6000270f070 */
[----:B------:R-:W-:Y:S05]  /*26d0*/  @!P3 BRA `(.L_x_42) ;  /* 0x00000000000cb947 */ /* 0x000fea0003800000 */
[----:B-----5:R-:W-:Y:S01]  /*26e0*/  FSETP.EQ.AND P0, PT, R89, RZ, PT ;  /* 0x000000ff5900720b */ /* 0x020fe20003f02000 */
[----:B------:R-:W-:-:S12]  /*26f0*/  BRA `(.L_x_42) ;  /* 0x0000000000047947 */ /* 0x000fd80003800000 */
.L_x_41:
[----:B-----5:R-:W-:-:S13]  /*2700*/  FSETP.EQ.AND P0, PT, R89, RZ, PT ;  /* 0x000000ff5900720b */ /* 0x020fda0003f02000 */
.L_x_42:
[----:B------:R-:W-:Y:S05]  /*2710*/  BSYNC B0 ;  /* 0x0000000000007941 */ /* 0x000fea0003800000 */
.L_x_40:
[----:B------:R-:W-:Y:S04]  /*2720*/  BSSY B0, `(.L_x_43) ;  /* 0x0000007000007945 */ /* 0x000fe80003800000 */
[----:B------:R-:W-:Y:S05]  /*2730*/  @!P2 BRA `(.L_x_44) ;  /* 0x000000000010a947 */ /* 0x000fea0003800000 */
[----:B------:R-:W-:-:S13]  /*2740*/  LOP3.LUT P2, RZ, R88, 0xff, RZ, 0xc0, !PT ;  /* 0x000000ff58ff7812 */ /* 0x000fda000784c0ff */
[----:B------:R-:W-:Y:S05]  /*2750*/  @!P2 BRA `(.L_x_45) ;  /* 0x00000000000ca947 */ /* 0x000fea0003800000 */
[----:B-----5:R-:W-:Y:S01]  /*2760*/  FSETP.EQ.AND P4, PT, R89, RZ, PT ;  /* 0x000000ff5900720b */ /* 0x020fe20003f82000 */
[----:B------:R-:W-:-:S12]  /*2770*/  BRA `(.L_x_45) ;  /* 0x0000000000047947 */ /* 0x000fd80003800000 */
.L_x_44:
[----:B-----5:R-:W-:-:S13]  /*2780*/  FSETP.EQ.AND P4, PT, R89, RZ, PT ;  /* 0x000000ff5900720b */ /* 0x020fda0003f82000 */
.L_x_45:
[----:B------:R-:W-:Y:S05]  /*2790*/  BSYNC B0 ;  /* 0x0000000000007941 */ /* 0x000fea0003800000 */
.L_x_43:
[----:B------:R-:W-:Y:S01]  /*27a0*/  BSSY B0, `(.L_x_46) ;  /* 0x000001b000007945 */ /* 0x000fe20003800000 */
[----:B------:R-:W-:Y:S02]  /*27b0*/  LOP3.LUT R93, R93, 0x1, RZ, 0x3c, !PT ;  /* 0x000000015d5d7812 */ /* 0x000fe400078e3cff */
[----:B------:R-:W-:Y:S02]  /*27c0*/  CS2R R6, SRZ ;  /* 0x0000000000067805 */ /* 0x000fe4000001ff00 */
[----:B------:R-:W-:Y:S02]  /*27d0*/  MOV R0, RZ ;  /* 0x000000ff00007202 */ /* 0x000fe40000000f00 */
[----:B-12---:R-:W-:Y:S02]  /*27e0*/  CS2R R4, SRZ ;  /* 0x0000000000047805 */ /* 0x006fe4000001ff00 */
[----:B------:R-:W-:Y:S02]  /*27f0*/  CS2R R10, SRZ ;  /* 0x00000000000a7805 */ /* 0x000fe4000001ff00 */
[----:B------:R-:W-:Y:S01]  /*2800*/  CS2R R8, SRZ ;  /* 0x0000000000087805 */ /* 0x000fe2000001ff00 */
[----:B------:R-:W-:Y:S06]  /*2810*/  @P0 BRA `(.L_x_47) ;  /* 0x00000000004c0947 */ /* 0x000fec0003800000 */
[----:B------:R-:W-:-:S13]  /*2820*/  ISETP.NE.AND P2, PT, R99, 0x3, PT ;  /* 0x000000036300780c */ /* 0x000fda0003f45270 */
[----:B------:R-:W-:Y:S05]  /*2830*/  @!P2 BRA `(.L_x_48) ;  /* 0x000000000004a947 */ /* 0x000fea0003800000 */
[----:B------:R-:W-:Y:S01]  /*2840*/  BPT.TRAP 0x1 ;  /* 0x000000040000795c */ /* 0x000fe20000300000 */
.L_x_48:
[----:B------:R-:W-:Y:S01]  /*2850*/  SHF.L.U32 R0, R93, 0x1f, RZ ;  /* 0x0000001f5d007819 */ /* 0x000fe200000006ff */
[----:B------:R-:W-:Y:S01]  /*2860*/  BSSY B1, `(.L_x_49) ;  /* 0x0000005000017945 */ /* 0x000fe20003800000 */
[----:B------:R-:W-:Y:S01]  /*2870*/  @!P4 LEA R12, R92, UR51, 0x1 ;  /* 0x000000335c0ccc11 */ /* 0x000fe2000f8e08ff */
[----:B------:R-:W-:Y:S01]  /*2880*/  IMAD.MOV.U32 R11, RZ, RZ, RZ ;  /* 0x000000ffff0b7224 */ /* 0x000fe200078e00ff */
[----:B------:R-:W1:Y:S02]  /*2890*/  SYNCS.PHASECHK.TRANS64.TRYWAIT P2, [UR51+0x60], R0 ;  /* 0x00006000ff0075a7 */ /* 0x000e640008040173 */
[----:B-1----:R-:W-:Y:S05]  /*28a0*/  @!P2 BRA `(.L_x_50) ;  /* 0x0000004c0094a947 */ /* 0x002fea0003800000 */
.L_x_166:
[----:B------:R-:W-:Y:S05]  /*28b0*/  BSYNC B1 ;  /* 0x0000000000017941 */ /* 0x000fea0003800000 */
.L_x_49:
[----:B------:R-:W-:Y:S01]  /*28c0*/  IMAD.MOV.U32 R10, RZ, RZ, RZ ;  /* 0x000000ffff0a7224 */ /* 0x000fe200078e00ff */
[----:B------:R-:W-:Y:S01]  /*28d0*/  CS2R R8, SRZ ;  /* 0x0000000000087805 */ /* 0x000fe2000001ff00 */
[----:B------:R-:W-:Y:S01]  /*28e0*/  IMAD.MOV.U32 R6, RZ, RZ, RZ ;  /* 0x000000ffff067224 */ /* 0x000fe200078e00ff */
[----:B------:R-:W-:Y:S01]  /*28f0*/  CS2R R4, SRZ ;  /* 0x0000000000047805 */ /* 0x000fe2000001ff00 */
[----:B-1----:R-:W-:Y:S01]  /*2900*/  @!P4 IMAD R3, R95, 0x2, R12 ;  /* 0x000000025f03c824 */ /* 0x002fe200078e020c */
[----:B------:R-:W-:Y:S05]  /*2910*/  @!P4 WARPSYNC.ALL ;  /* 0x000000000000c948 */ /* 0x000fea0003800000 */
[----:B------:R1:W2:Y:S01]  /*2920*/  @!P4 LDSM.16.M88.4 R8, [R12+0x200] ;  /* 0x000200000c08c83b */ /* 0x0002a20000000200 */
[----:B------:R-:W-:-:S03]  /*2930*/  IMAD.MOV.U32 R0, RZ, RZ, 0x1 ;  /* 0x00000001ff007424 */ /* 0x000fc600078e00ff */
[----:B------:R1:W3:Y:S04]  /*2940*/  @!P4 LDSM.16.M88.4 R4, [R3+0x200] ;  /* 0x000200000304c83b */ /* 0x0002e80000000200 */
.L_x_47:
[----:B------:R-:W-:Y:S05]  /*2950*/  BSYNC B0 ;  /* 0x0000000000007941 */ /* 0x000fea0003800000 */
.L_x_46:
[--C-:B-12---:R-:W-:Y:S02]  /*2960*/  HADD2.F32 R12, -RZ, R8.reuse.H0_H0 ;  /* 0x20000008ff0c7230 */ /* 0x106fe40000004100 */
[C---:B-----5:R-:W-:Y:S01]  /*2970*/  FMUL R24, R90.reuse, R24 ;  /* 0x000000185a187220 */ /* 0x060fe20000400000 */
[----:B------:R-:W-:Y:S02]  /*2980*/  HADD2.F32 R14, -RZ, R8.H1_H1 ;  /* 0x30000008ff0e7230 */ /* 0x000fe40000004100 */
[C---:B------:R-:W-:Y:S01]  /*2990*/  FMUL R25, R90.reuse, R25 ;  /* 0x000000195a197220 */ /* 0x040fe20000400000 */
[--C-:B------:R-:W-:Y:S02]  /*29a0*/  HADD2.F32 R20, -RZ, R9.reuse.H0_H0 ;  /* 0x20000009ff147230 */ /* 0x100fe40000004100 */
[C---:B------:R-:W-:Y:S01]  /*29b0*/  FMUL R3, R90.reuse, R26 ;  /* 0x0000001a5a037220 */ /* 0x040fe20000400000 */
[----:B------:R-:W-:Y:S02]  /*29c0*/  HADD2.F32 R22, -RZ, R9.H1_H1 ;  /* 0x30000009ff167230 */ /* 0x000fe40000004100 */
[----:B------:R-:W-:Y:S01]  /*29d0*/  FMUL R27, R90, R27 ;  /* 0x0000001b5a1b7220 */ /* 0x000fe20000400000 */
[C---:B------:R-:W-:Y:S01]  /*29e0*/  FFMA R24, R89.reuse, R12, R24 ;  /* 0x0000000c59187223 */ /* 0x040fe20000000018 */
[C---:B------:R-:W-:Y:S01]  /*29f0*/  FFMA R25, R89.reuse, R14, R25 ;  /* 0x0000000e59197223 */ /* 0x040fe20000000019 */
[C---:B------:R-:W-:Y:S01]  /*2a00*/  FFMA R3, R89.reuse, R20, R3 ;  /* 0x0000001459037223 */ /* 0x040fe20000000003 */
[----:B------:R-:W-:Y:S01]  /*2a10*/  FFMA R26, R89, R22, R27 ;  /* 0x00000016591a7223 */ /* 0x000fe2000000001b */
[----:B------:R-:W-:-:S02]  /*2a20*/  HADD2.F32 R12, -RZ, R10.H0_H0 ;  /* 0x2000000aff0c7230 */ /* 0x000fc40000004100 */
[C---:B------:R-:W-:Y:S01]  /*2a30*/  FMUL R28, R90.reuse, R28 ;  /* 0x0000001c5a1c7220 */ /* 0x040fe20000400000 */
        /* <DEDUP_REMOVED lines=10> */
[----:B---3--:R-:W-:-:S02]  /*2ae0*/  HADD2.F32 R12, -RZ, R4.H0_H0 ;  /* 0x20000004ff0c7230 */ /* 0x008fc40000004100 */
        /* <DEDUP_REMOVED lines=23> */
[----:B------:R-:W-:Y:S01]  /*2c60*/  LEA R12, R92, UR51, 0x1 ;  /* 0x000000335c0c7c11 */ /* 0x000fe2000f8e08ff */
[----:B------:R-:W-:Y:S05]  /*2c70*/  WARPSYNC.ALL ;  /* 0x0000000000007948 */ /* 0x000fea0003800000 */
[----:B------:R-:W-:Y:S01]  /*2c80*/  F2FP.RELU.F16.F32.PACK_AB R24, R25, R24 ;  /* 0x000000181918723e */ /* 0x000fe200000008ff */
[----:B------:R-:W-:Y:S01]  /*2c90*/  BSSY B0, `(.L_x_51) ;  /* 0x000001a000007945 */ /* 0x000fe20003800000 */
[----:B------:R-:W-:-:S02]  /*2ca0*/  F2FP.RELU.F16.F32.PACK_AB R25, R26, R3 ;  /* 0x000000031a19723e */ /* 0x000fc400000008ff */
[----:B------:R-:W-:Y:S02]  /*2cb0*/  F2FP.RELU.F16.F32.PACK_AB R32, R33, R32 ;  /* 0x000000202120723e */ /* 0x000fe400000008ff */
[----:B------:R-:W-:Y:S02]  /*2cc0*/  F2FP.RELU.F16.F32.PACK_AB R26, R29, R28 ;  /* 0x0000001c1d1a723e */ /* 0x000fe400000008ff */
[----:B------:R-:W-:Y:S02]  /*2cd0*/  F2FP.RELU.F16.F32.PACK_AB R27, R30, R13 ;  /* 0x0000000d1e1b723e */ /* 0x000fe400000008ff */
[----:B------:R-:W-:Y:S02]  /*2ce0*/  F2FP.RELU.F16.F32.PACK_AB R33, R34, R15 ;  /* 0x0000000f2221723e */ /* 0x000fe400000008ff */
[----:B------:R-:W-:Y:S01]  /*2cf0*/  F2FP.RELU.F16.F32.PACK_AB R34, R37, R36 ;  /* 0x000000242522723e */ /* 0x000fe200000008ff */
[----:B------:R1:W-:Y:S01]  /*2d00*/  STSM.16.M88.4 [R12+0x200], R24 ;  /* 0x000200180c007844 */ /* 0x0003e20000000200 */
[----:B------:R-:W-:-:S02]  /*2d10*/  F2FP.RELU.F16.F32.PACK_AB R35, R39, R20 ;  /* 0x000000142723723e */ /* 0x000fc400000008ff */
[----:B------:R-:W-:Y:S02]  /*2d20*/  LEA R3, R95, R12, 0x1 ;  /* 0x0000000c5f037211 */ /* 0x000fe400078e08ff */
[----:B------:R-:W-:-:S03]  /*2d30*/  ISETP.GT.U32.AND P2, PT, R94, 0x3e, PT ;  /* 0x0000003e5e00780c */ /* 0x000fc60003f44070 */
[----:B------:R1:W-:Y:S01]  /*2d40*/  STSM.16.M88.4 [R3+0x200], R32 ;  /* 0x0002002003007844 */ /* 0x0003e20000000200 */
[----:B------:R-:W-:Y:S01]  /*2d50*/  @!PT LDS RZ, [RZ] ;  /* 0x00000000fffff984 */ /* 0x000fe20000000800 */
[----:B------:R-:W-:Y:S01]  /*2d60*/  @!PT LDS RZ, [RZ] ;  /* 0x00000000fffff984 */ /* 0x000fe20000000800 */
[----:B------:R-:W-:Y:S01]  /*2d70*/  @!PT LDS RZ, [RZ] ;  /* 0x00000000fffff984 */ /* 0x000fe20000000800 */
[----:B------:R-:W-:Y:S01]  /*2d80*/  @!PT LDS RZ, [RZ] ;  /* 0x00000000fffff984 */ /* 0x000fe20000000800 */
[----:B------:R2:W-:Y:S06]  /*2d90*/  MEMBAR.ALL.CTA ;  /* 0x0000000000007992 */ /* 0x0005ec0000008000 */
[----:B--2---:R-:W2:Y:S02]  /*2da0*/  FENCE.VIEW.ASYNC.S ;  /* 0x00000000000073c6 */ /* 0x004ea40000000000 */
[----:B--2---:R-:W-:Y:S06]  /*2db0*/  BAR.SYNC.DEFER_BLOCKING 0x1, 0x100 ;  /* 0x0044000000007b1d */ /* 0x004fec0000010000 */
[----:B------:R-:W-:Y:S05]  /*2dc0*/  @P2 BRA `(.L_x_52) ;  /* 0x0000000000182947 */ /* 0x000fea0003800000 */
[----:B------:R-:W-:Y:S02]  /*2dd0*/  UIADD3 UR4, UP0, UR54, 0x4f0, URZ ;  /* 0x000004f036047890 */ /* 0x000fe4000ff1e03f */
[----:B------:R-:W-:Y:S02]  /*2de0*/  UIADD3 UR44, UR51, 0x200, URZ ;  /* 0x00000200332c7890 */ /* 0x000fe4000fffe03f */
[----:B------:R-:W-:-:S09]  /*2df0*/  UIADD3.X UR5, URZ, UR55, URZ, UP0, !UPT ;  /* 0x000000373f057290 */ /* 0x000fd200087fe43f */
[----:B------:R2:W-:Y:S01]  /*2e00*/  UTMASTG.3D [UR44], [UR4] ;  /* 0x0000002c040073b5 */ /* 0x0005e20008010000 */
[----:B------:R0:W-:Y:S01]  /*2e10*/  UTMACMDFLUSH ;  /* 0x00000000000079b7 */ /* 0x0001e20000000000 */
[----:B--2---:R-:W-:-:S04]  /*2e20*/  DEPBAR.LE SB0, 0x1 ;  /* 0x000080400000791a */ /* 0x004fc80000000000 */
.L_x_52:
[----:B------:R-:W-:Y:S05]  /*2e30*/  BSYNC B0 ;  /* 0x0000000000007941 */ /* 0x000fea0003800000 */
.L_x_51:
[----:B------:R-:W-:Y:S01]  /*2e40*/  BAR.SYNC.DEFER_BLOCKING 0x1, 0x100 ;  /* 0x0044000000007b1d */ /* 0x000fe20000010000 */
[----:B------:R-:W-:Y:S01]  /*2e50*/  ISETP.NE.AND P3, PT, RZ, UR41, PT ;  /* 0x00000029ff007c0c */ /* 0x000fe2000bf65270 */
[----:B------:R-:W-:-:S12]  /*2e60*/  VIADD R13, R12, 0x200 ;  /* 0x000002000c0d7836 */ /* 0x000fd80000000000 */
[----:B------:R-:W-:Y:S05]  /*2e70*/  @!P3 BRA `(.L_x_53) ;  /* 0x000000000034b947 */ /* 0x000fea0003800000 */
[----:B------:R-:W-:Y:S04]  /*2e80*/  BSSY B0, `(.L_x_54) ;  /* 0x0000009000007945 */ /* 0x000fe80003800000 */
[----:B------:R-:W-:Y:S05]  /*2e90*/  @P0 BRA `(.L_x_55) ;  /* 0x00000000001c0947 */ /* 0x000fea0003800000 */
[----:B------:R-:W-:-:S13]  /*2ea0*/  ISETP.NE.AND P3, PT, R99, 0x3, PT ;  /* 0x000000036300780c */ /* 0x000fda0003f65270 */
[----:B------:R-:W-:Y:S05]  /*2eb0*/  @!P3 BRA `(.L_x_56) ;  /* 0x000000000004b947 */ /* 0x000fea0003800000 */
[----:B------:R-:W-:Y:S01]  /*2ec0*/  BPT.TRAP 0x1 ;  /* 0x000000040000795c */ /* 0x000fe20000300000 */
.L_x_56:
[----:B------:R-:W-:-:S04]  /*2ed0*/  ULEA UR4, UR40, UR51, 0x3 ;  /* 0x0000003328047291 */ /* 0x000fc8000f8e183f */
[----:B------:R-:W-:-:S04]  /*2ee0*/  UIADD3 UR4, UR4, 0x80, URZ ;  /* 0x0000008004047890 */ /* 0x000fc8000fffe03f */
[----:B------:R-:W-:-:S09]  /*2ef0*/  UPRMT UR4, UR50, 0x654, UR4 ;  /* 0x0000065432047896 */ /* 0x000fd20008000004 */
[----:B------:R-:W-:Y:S03]  /*2f00*/  SYNCS.ARRIVE.TRANS64.RED.A1T0 RZ, [UR4], RZ ;  /* 0x000000ffffff79a7 */ /* 0x000fe60008100404 */
.L_x_55:
[----:B------:R-:W-:Y:S05]  /*2f10*/  BSYNC B0 ;  /* 0x0000000000007941 */ /* 0x000fea0003800000 */
.L_x_54:
[----:B------:R-:W-:-:S04]  /*2f20*/  UIADD3 UR40, UR40, 0x1, URZ ;  /* 0x0000000128287890 */ /* 0x000fc8000fffe03f */
[----:B------:R-:W-:-:S04]  /*2f30*/  UISETP.NE.AND UP0, UPT, UR40, 0x4, UPT ;  /* 0x000000042800788c */ /* 0x000fc8000bf05270 */
[----:B------:R-:W-:-:S12]  /*2f40*/  USEL UR40, UR40, URZ, UP0 ;  /* 0x0000003f28287287 */ /* 0x000fd80008000000 */
.L_x_53:
[----:B------:R-:W-:Y:S04]  /*2f50*/  BSSY B0, `(.L_x_57) ;  /* 0x0000011000007945 */ /* 0x000fe80003800000 */
[----:B------:R-:W-:Y:S05]  /*2f60*/  @P0 BRA `(.L_x_58) ;  /* 0x00000000003c0947 */ /* 0x000fea0003800000 */
[----:B------:R-:W-:-:S13]  /*2f70*/  ISETP.NE.AND P3, PT, R99, 0x3, PT ;  /* 0x000000036300780c */ /* 0x000fda0003f65270 */
[----:B------:R-:W-:Y:S05]  /*2f80*/  @!P3 BRA `(.L_x_59) ;  /* 0x000000000004b947 */ /* 0x000fea0003800000 */
[----:B------:R-:W-:Y:S01]  /*2f90*/  BPT.TRAP 0x1 ;  /* 0x000000040000795c */ /* 0x000fe20000300000 */
.L_x_59:
[C---:B------:R-:W-:Y:S01]  /*2fa0*/  LEA R20, R0.reuse, UR51, 0x3 ;  /* 0x0000003300147c11 */ /* 0x040fe2000f8e18ff */
[----:B------:R-:W-:Y:S01]  /*2fb0*/  @!P4 IMAD R14, R0, 0x2000, R13 ;  /* 0x00002000000ec824 */ /* 0x000fe200078e020d */
[----:B------:R-:W-:Y:S01]  /*2fc0*/  SHF.L.U32 R21, R93, 0x1f, RZ ;  /* 0x0000001f5d157819 */ /* 0x000fe200000006ff */
[----:B------:R-:W-:Y:S02]  /*2fd0*/  BSSY B1, `(.L_x_60) ;  /* 0x0000004000017945 */ /* 0x000fe40003800000 */
[----:B------:R-:W-:Y:S01]  /*2fe0*/  @!P4 IMAD R15, R95, 0x2, R14 ;  /* 0x000000025f0fc824 */ /* 0x000fe200078e020e */
[----:B------:R-:W2:Y:S02]  /*2ff0*/  SYNCS.PHASECHK.TRANS64.TRYWAIT P3, [R20+URZ+0x60], R21 ;  /* 0x00006015140075a7 */ /* 0x000ea4000806017f */
[----:B--2---:R-:W-:Y:S05]  /*3000*/  @!P3 BRA `(.L_x_61) ;  /* 0x0000004400d4b947 */ /* 0x004fea0003800000 */
.L_x_167:
[----:B------:R-:W-:Y:S05]  /*3010*/  BSYNC B1 ;  /* 0x0000000000017941 */ /* 0x000fea0003800000 */
.L_x_60:
[----:B------:R-:W-:Y:S05]  /*3020*/  @!P4 WARPSYNC.ALL ;  /* 0x000000000000c948 */ /* 0x000fea0003800000 */
[----:B------:R3:W4:Y:S01]  /*3030*/  @!P4 LDSM.16.M88.4 R8, [R14] ;  /* 0x000000000e08c83b */ /* 0x0007220000000200 */
[----:B------:R-:W-:-:S03]  /*3040*/  VIADD R0, R0, 0x1 ;  /* 0x0000000100007836 */ /* 0x000fc60000000000 */
[----:B------:R3:W1:Y:S04]  /*3050*/  @!P4 LDSM.16.M88.4 R4, [R15] ;  /* 0x000000000f04c83b */ /* 0x0006680000000200 */
.L_x_58:
[----:B------:R-:W-:Y:S05]  /*3060*/  BSYNC B0 ;  /* 0x0000000000007941 */ /* 0x000fea0003800000 */
.L_x_57:
[--C-:B---34-:R-:W-:Y:S02]  /*3070*/  HADD2.F32 R15, -RZ, R8.reuse.H0_H0 ;  /* 0x20000008ff0f7230 */ /* 0x118fe40000004100 */
[C---:B------:R-:W-:Y:S01]  /*3080*/  FMUL R40, R90.reuse, R40 ;  /* 0x000000285a287220 */ /* 0x040fe20000400000 */
[----:B--2---:R-:W-:Y:S02]  /*3090*/  HADD2.F32 R21, -RZ, R8.H1_H1 ;  /* 0x30000008ff157230 */ /* 0x004fe40000004100 */
[C---:B------:R-:W-:Y:S01]  /*30a0*/  FMUL R14, R90.reuse, R41 ;  /* 0x000000295a0e7220 */ /* 0x040fe20000400000 */
[--C-:B-1----:R-:W-:Y:S02]  /*30b0*/  HADD2.F32 R25, -RZ, R9.reuse.H1_H1 ;  /* 0x30000009ff197230 */ /* 0x102fe40000004100 */
[C---:B------:R-:W-:Y:S01]  /*30c0*/  FMUL R20, R90.reuse, R43 ;  /* 0x0000002b5a147220 */ /* 0x040fe20000400000 */
[----:B------:R-:W-:Y:S02]  /*30d0*/  HADD2.F32 R23, -RZ, R9.H0_H0 ;  /* 0x20000009ff177230 */ /* 0x000fe40000004100 */
[----:B------:R-:W-:Y:S01]  /*30e0*/  FMUL R42, R90, R42 ;  /* 0x0000002a5a2a7220 */ /* 0x000fe20000400000 */
[C---:B------:R-:W-:Y:S01]  /*30f0*/  FFMA R40, R89.reuse, R15, R40 ;  /* 0x0000000f59287223 */ /* 0x040fe20000000028 */
[C---:B------:R-:W-:Y:S01]  /*3100*/  FFMA R15, R89.reuse, R21, R14 ;  /* 0x00000015590f7223 */ /* 0x040fe2000000000e */
[----:B------:R-:W-:Y:S01]  /*3110*/  FFMA R21, R89, R25, R20 ;  /* 0x0000001959157223 */ /* 0x000fe20000000014 */
[----:B------:R-:W-:-:S02]  /*3120*/  HADD2.F32 R22, -RZ, R10.H0_H0 ;  /* 0x2000000aff167230 */ /* 0x000fc40000004100 */
[C---:B------:R-:W-:Y:S01]  /*3130*/  FFMA R42, R89.reuse, R23, R42 ;  /* 0x00000017592a7223 */ /* 0x040fe2000000002a */
[--C-:B------:R-:W-:Y:S02]  /*3140*/  HADD2.F32 R25, -RZ, R11.reuse.H0_H0 ;  /* 0x2000000bff197230 */ /* 0x100fe40000004100 */
[C---:B------:R-:W-:Y:S01]  /*3150*/  FMUL R44, R90.reuse, R44 ;  /* 0x0000002c5a2c7220 */ /* 0x040fe20000400000 */
[C---:B------:R-:W-:Y:S01]  /*3160*/  FMUL R46, R90.reuse, R46 ;  /* 0x0000002e5a2e7220 */ /* 0x040fe20000400000 */
[----:B------:R-:W-:Y:S02]  /*3170*/  HADD2.F32 R27, -RZ, R11.H1_H1 ;  /* 0x3000000bff1b7230 */ /* 0x000fe40000004100 */
[C---:B------:R-:W-:Y:S01]  /*3180*/  FMUL R20, R90.reuse, R47 ;  /* 0x0000002f5a147220 */ /* 0x040fe20000400000 */
[----:B------:R-:W-:Y:S02]  /*3190*/  HADD2.F32 R23, -RZ, R10.H1_H1 ;  /* 0x3000000aff177230 */ /* 0x000fe40000004100 */
[----:B------:R-:W-:Y:S01]  /*31a0*/  FMUL R14, R90, R45 ;  /* 0x0000002d5a0e7220 */ /* 0x000fe20000400000 */
[C---:B------:R-:W-:Y:S01]  /*31b0*/  FFMA R44, R89.reuse, R22, R44 ;  /* 0x00000016592c7223 */ /* 0x040fe2000000002c */
[----:B------:R-:W-:Y:S01]  /*31c0*/  FFMA R46, R89, R25, R46 ;  /* 0x00000019592e7223 */ /* 0x000fe2000000002e */
[----:B------:R-:W-:-:S02]  /*31d0*/  HADD2.F32 R29, -RZ, R5.H0_H0 ;  /* 0x20000005ff1d7230 */ /* 0x000fc40000004100 */
[C---:B------:R-:W-:Y:S01]  /*31e0*/  FFMA R25, R89.reuse, R27, R20 ;  /* 0x0000001b59197223 */ /* 0x040fe20000000014 */
[C---:B------:R-:W-:Y:S01]  /*31f0*/  FMUL R50, R90.reuse, R50 ;  /* 0x000000325a327220 */ /* 0x040fe20000400000 */
[--C-:B------:R-:W-:Y:S02]  /*3200*/  HADD2.F32 R22, -RZ, R4.reuse.H0_H0 ;  /* 0x20000004ff167230 */ /* 0x100fe40000004100 */
[C---:B------:R-:W-:Y:S01]  /*3210*/  FFMA R23, R89.reuse, R23, R14 ;  /* 0x0000001759177223 */ /* 0x040fe2000000000e */
[----:B------:R-:W-:Y:S02]  /*3220*/  HADD2.F32 R31, -RZ, R5.H1_H1 ;  /* 0x30000005ff1f7230 */ /* 0x000fe40000004100 */
[C---:B------:R-:W-:Y:S01]  /*3230*/  FMUL R48, R90.reuse, R48 ;  /* 0x000000305a307220 */ /* 0x040fe20000400000 */
[----:B------:R-:W-:Y:S02]  /*3240*/  HADD2.F32 R27, -RZ, R4.H1_H1 ;  /* 0x30000004ff1b7230 */ /* 0x000fe40000004100 */
[C---:B------:R-:W-:Y:S01]  /*3250*/  FMUL R20, R90.reuse, R51 ;  /* 0x000000335a147220 */ /* 0x040fe20000400000 */
        /* <DEDUP_REMOVED lines=17> */
[----:B------:R-:W-:Y:S01]  /*3370*/  F2FP.RELU.F16.F32.PACK_AB R22, R23, R44 ;  /* 0x0000002c1716723e */ /* 0x000fe200000008ff */
[----:B------:R-:W-:Y:S05]  /*3380*/  WARPSYNC.ALL ;  /* 0x0000000000007948 */ /* 0x000fea0003800000 */
[----:B------:R-:W-:Y:S01]  /*3390*/  F2FP.RELU.F16.F32.PACK_AB R20, R15, R40 ;  /* 0x000000280f14723e */ /* 0x000fe200000008ff */
[----:B------:R-:W-:Y:S01]  /*33a0*/  BSSY B0, `(.L_x_62) ;  /* 0x000001a000007945 */ /* 0x000fe20003800000 */
[----:B------:R-:W-:-:S02]  /*33b0*/  F2FP.RELU.F16.F32.PACK_AB R21, R21, R42 ;  /* 0x0000002a1515723e */ /* 0x000fc400000008ff */
[----:B------:R-:W-:Y:S02]  /*33c0*/  F2FP.RELU.F16.F32.PACK_AB R23, R25, R46 ;  /* 0x0000002e1917723e */ /* 0x000fe400000008ff */
[----:B------:R-:W-:Y:S02]  /*33d0*/  F2FP.RELU.F16.F32.PACK_AB R30, R31, R52 ;  /* 0x000000341f1e723e */ /* 0x000fe400000008ff */
[----:B------:R-:W-:Y:S01]  /*33e0*/  F2FP.RELU.F16.F32.PACK_AB R28, R27, R48 ;  /* 0x000000301b1c723e */ /* 0x000fe200000008ff */
[----:B------:R1:W-:Y:S01]  /*33f0*/  STSM.16.M88.4 [R12+0x2200], R20 ;  /* 0x002200140c007844 */ /* 0x0003e20000000200 */
[----:B------:R-:W-:Y:S02]  /*3400*/  F2FP.RELU.F16.F32.PACK_AB R29, R29, R50 ;  /* 0x000000321d1d723e */ /* 0x000fe400000008ff */
[----:B------:R-:W-:-:S05]  /*3410*/  F2FP.RELU.F16.F32.PACK_AB R31, R33, R54 ;  /* 0x00000036211f723e */ /* 0x000fca00000008ff */
        /* <DEDUP_REMOVED lines=11> */
[----:B------:R-:W-:Y:S02]  /*34d0*/  UIADD3 UR4, UR51, 0x2200, URZ ;  /* 0x0000220033047890 */ /* 0x000fe4000fffe03f */
[----:B------:R-:W-:Y:S01]  /*34e0*/  UIADD3.X UR9, URZ, UR55, URZ, UP0, !UPT ;  /* 0x000000373f097290 */ /* 0x000fe200087fe43f */
[----:B------:R-:W-:Y:S01]  /*34f0*/  UMOV UR6, UR46 ;  /* 0x0000002e00067c82 */ /* 0x000fe20008000000 */
[----:B------:R-:W-:-:S07]  /*3500*/  UMOV UR7, UR47 ;  /* 0x0000002f00077c82 */ /* 0x000fce0008000000 */
[----:B------:R2:W-:Y:S01]  /*3510*/  UTMASTG.3D [UR4], [UR8] ;  /* 0x00000004080073b5 */ /* 0x0005e20008010000 */
[----:B------:R0:W-:Y:S01]  /*3520*/  UTMACMDFLUSH ;  /* 0x00000000000079b7 */ /* 0x0001e20000000000 */
[----:B--2---:R-:W-:-:S04]  /*3530*/  DEPBAR.LE SB0, 0x1 ;  /* 0x000080400000791a */ /* 0x004fc80000000000 */
.L_x_63:
[----:B------:R-:W-:Y:S05]  /*3540*/  BSYNC B0 ;  /* 0x0000000000007941 */ /* 0x000fea0003800000 */
.L_x_62:
[----:B------:R-:W-:Y:S06]  /*3550*/  BAR.SYNC.DEFER_BLOCKING 0x1, 0x100 ;  /* 0x0044000000007b1d */ /* 0x000fec0000010000 */
[----:B------:R-:W-:Y:S04]  /*3560*/  BSSY B0, `(.L_x_64) ;  /* 0x0000009000007945 */ /* 0x000fe80003800000 */
[----:B------:R-:W-:Y:S05]  /*3570*/  @P0 BRA `(.L_x_65) ;  /* 0x00000000001c0947 */ /* 0x000fea0003800000 */
[----:B------:R-:W-:-:S13]  /*3580*/  ISETP.NE.AND P3, PT, R99, 0x3, PT ;  /* 0x000000036300780c */ /* 0x000fda0003f65270 */
[----:B------:R-:W-:Y:S05]  /*3590*/  @!P3 BRA `(.L_x_66) ;  /* 0x000000000004b947 */ /* 0x000fea0003800000 */
[----:B------:R-:W-:Y:S01]  /*35a0*/  BPT.TRAP 0x1 ;  /* 0x000000040000795c */ /* 0x000fe20000300000 */
.L_x_66:
[----:B------:R-:W-:-:S04]  /*35b0*/  ULEA UR4, UR40, UR51, 0x3 ;  /* 0x0000003328047291 */ /* 0x000fc8000f8e183f */
[----:B------:R-:W-:-:S04]  /*35c0*/  UIADD3 UR4, UR4, 0x80, URZ ;  /* 0x0000008004047890 */ /* 0x000fc8000fffe03f */
[----:B------:R-:W-:-:S09]  /*35d0*/  UPRMT UR4, UR50, 0x654, UR4 ;  /* 0x0000065432047896 */ /* 0x000fd20008000004 */
[----:B------:R-:W-:Y:S03]  /*35e0*/  SYNCS.ARRIVE.TRANS64.RED.A1T0 RZ, [UR4], RZ ;  /* 0x000000ffffff79a7 */ /* 0x000fe60008100404 */
.L_x_65:
[----:B------:R-:W-:Y:S05]  /*35f0*/  BSYNC B0 ;  /* 0x0000000000007941 */ /* 0x000fea0003800000 */
.L_x_64:
[----:B------:R-:W-:Y:S01]  /*3600*/  UIADD3 UR40, UR40, 0x1, URZ ;  /* 0x0000000128287890 */ /* 0x000fe2000fffe03f */
[----:B------:R-:W-:Y:S01]  /*3610*/  BSSY B0, `(.L_x_67) ;  /* 0x0000018000007945 */ /* 0x000fe20003800000 */
[----:B------:R-:W-:Y:S02]  /*3620*/  IMAD.MOV.U32 R14, RZ, RZ, R93 ;  /* 0x000000ffff0e7224 */ /* 0x000fe400078e005d */
[----:B------:R-:W-:-:S04]  /*3630*/  UISETP.NE.AND UP0, UPT, UR40, 0x4, UPT ;  /* 0x000000042800788c */ /* 0x000fc8000bf05270 */
[----:B------:R-:W-:Y:S01]  /*3640*/  USEL UR40, UR40, URZ, UP0 ;  /* 0x0000003f28287287 */ /* 0x000fe20008000000 */
[----:B------:R-:W-:Y:S11]  /*3650*/  @P0 BRA `(.L_x_68) ;  /* 0x00000000004c0947 */ /* 0x000ff60003800000 */
[----:B------:R-:W-:-:S13]  /*3660*/  ISETP.NE.AND P3, PT, R99, 0x3, PT ;  /* 0x000000036300780c */ /* 0x000fda0003f65270 */
[----:B------:R-:W-:Y:S05]  /*3670*/  @!P3 BRA `(.L_x_69) ;  /* 0x000000000004b947 */ /* 0x000fea0003800000 */
[----:B------:R-:W-:Y:S01]  /*3680*/  BPT.TRAP 0x1 ;  /* 0x000000040000795c */ /* 0x000fe20000300000 */
.L_x_69:
[C---:B------:R-:W-:Y:S01]  /*3690*/  LEA R14, R0.reuse, UR51, 0x3 ;  /* 0x00000033000e7c11 */ /* 0x040fe2000f8e18ff */
[----:B------:R-:W-:Y:S01]  /*36a0*/  BSSY B1, `(.L_x_70) ;  /* 0x0000006000017945 */ /* 0x000fe20003800000 */
[----:B------:R-:W-:Y:S02]  /*36b0*/  SHF.L.U32 R15, R93, 0x1f, RZ ;  /* 0x0000001f5d0f7819 */ /* 0x000fe400000006ff */
[----:B-1----:R-:W-:Y:S02]  /*36c0*/  @!P4 LEA R20, R0, R13, 0xd ;  /* 0x0000000d0014c211 */ /* 0x002fe400078e68ff */
[----:B------:R-:W1:Y:S03]  /*36d0*/  SYNCS.PHASECHK.TRANS64.TRYWAIT P3, [R14+URZ+0x60], R15 ;  /* 0x0000600f0e0075a7 */ /* 0x000e66000806017f */
[----:B------:R-:W-:Y:S01]  /*36e0*/  @!P4 IMAD R21, R95, 0x2, R20 ;  /* 0x000000025f15c824 */ /* 0x000fe200078e0214 */
[----:B-1----:R-:W-:Y:S06]  /*36f0*/  @!P3 BRA `(.L_x_71) ;  /* 0x00000040002cb947 */ /* 0x002fec0003800000 */
.L_x_168:
[----:B------:R-:W-:Y:S05]  /*3700*/  BSYNC B1 ;  /* 0x0000000000017941 */ /* 0x000fea0003800000 */
.L_x_70:
[----:B------:R-:W-:Y:S05]  /*3710*/  @!P4 WARPSYNC.ALL ;  /* 0x000000000000c948 */ /* 0x000fea0003800000 */
[----:B------:R2:W3:Y:S01]  /*3720*/  @!P4 LDSM.16.M88.4 R8, [R20] ;  /* 0x000000001408c83b */ /* 0x0004e20000000200 */
[----:B------:R-:W-:-:S03]  /*3730*/  VIADD R0, R0, 0x1 ;  /* 0x0000000100007836 */ /* 0x000fc60000000000 */
[----:B------:R2:W4:Y:S02]  /*3740*/  @!P4 LDSM.16.M88.4 R4, [R21] ;  /* 0x000000001504c83b */ /* 0x0005240000000200 */
[----:B------:R-:W-:-:S04]  /*3750*/  ISETP.NE.AND P3, PT, R0, 0x4, PT ;  /* 0x000000040000780c */ /* 0x000fc80003f65270 */
[----:B-1----:R-:W-:Y:S02]  /*3760*/  SEL R14, RZ, 0x1, P3 ;  /* 0x00000001ff0e7807 */ /* 0x002fe40001800000 */
[----:B------:R-:W-:Y:S02]  /*3770*/  SEL R0, R0, RZ, P3 ;  /* 0x000000ff00007207 */ /* 0x000fe40001800000 */
[----:B--2---:R-:W-:-:S07]  /*3780*/  LOP3.LUT R14, R93, R14, RZ, 0x3c, !PT ;  /* 0x0000000e5d0e7212 */ /* 0x004fce00078e3cff */
.L_x_68:
[----:B------:R-:W-:Y:S05]  /*3790*/  BSYNC B0 ;  /* 0x0000000000007941 */ /* 0x000fea0003800000 */
.L_x_67:
[--C-:B---3--:R-:W-:Y:S02]  /*37a0*/  HADD2.F32 R15, -RZ, R8.reuse.H0_H0 ;  /* 0x20000008ff0f7230 */ /* 0x108fe40000004100 */
[C---:B------:R-:W-:Y:S01]  /*37b0*/  FMUL R56, R90.reuse, R56 ;  /* 0x000000385a387220 */ /* 0x040fe20000400000 */
[----:B-1----:R-:W-:Y:S02]  /*37c0*/  HADD2.F32 R21, -RZ, R8.H1_H1 ;  /* 0x30000008ff157230 */ /* 0x002fe40000004100 */
        /* <DEDUP_REMOVED lines=13> */
[--C-:B------:R-:W-:Y:S02]  /*38a0*/  HADD2.F32 R29, -RZ, R11.reuse.H1_H1 ;  /* 0x3000000bff1d7230 */ /* 0x100fe40000004100 */
[C---:B------:R-:W-:Y:S01]  /*38b0*/  FMUL R22, R90.reuse, R63 ;  /* 0x0000003f5a167220 */ /* 0x040fe20000400000 */
[----:B------:R-:W-:Y:S02]  /*38c0*/  HADD2.F32 R27, -RZ, R11.H0_H0 ;  /* 0x2000000bff1b7230 */ /* 0x000fe40000004100 */
[----:B------:R-:W-:Y:S01]  /*38d0*/  FMUL R62, R90, R62 ;  /* 0x0000003e5a3e7220 */ /* 0x000fe20000400000 */
[C---:B------:R-:W-:Y:S01]  /*38e0*/  FFMA R60, R89.reuse, R23, R60 ;  /* 0x00000017593c7223 */ /* 0x040fe2000000003c */
[C---:B------:R-:W-:Y:S01]  /*38f0*/  FFMA R23, R89.reuse, R25, R20 ;  /* 0x0000001959177223 */ /* 0x040fe20000000014 */
[----:B------:R-:W-:Y:S01]  /*3900*/  FFMA R25, R89, R29, R22 ;  /* 0x0000001d59197223 */ /* 0x000fe20000000016 */
[----:B----4-:R-:W-:-:S02]  /*3910*/  HADD2.F32 R29, -RZ, R5.H0_H0 ;  /* 0x20000005ff1d7230 */ /* 0x010fc40000004100 */
[C---:B------:R-:W-:Y:S01]  /*3920*/  FFMA R62, R89.reuse, R27, R62 ;  /* 0x0000001b593e7223 */ /* 0x040fe2000000003e */
[C---:B------:R-:W-:Y:S01]  /*3930*/  FMUL R66, R90.reuse, R66 ;  /* 0x000000425a427220 */ /* 0x040fe20000400000 */
[--C-:B------:R-:W-:Y:S02]  /*3940*/  HADD2.F32 R24, -RZ, R4.reuse.H0_H0 ;  /* 0x20000004ff187230 */ /* 0x100fe40000004100 */
[C---:B------:R-:W-:Y:S01]  /*3950*/  FMUL R64, R90.reuse, R64 ;  /* 0x000000405a407220 */ /* 0x040fe20000400000 */
[----:B------:R-:W-:Y:S02]  /*3960*/  HADD2.F32 R31, -RZ, R5.H1_H1 ;  /* 0x30000005ff1f7230 */ /* 0x000fe40000004100 */
        /* <DEDUP_REMOVED lines=48> */
.L_x_73:
[----:B------:R-:W-:Y:S05]  /*3c70*/  BSYNC B0 ;  /* 0x0000000000007941 */ /* 0x000fea0003800000 */
.L_x_72:
[----:B------:R-:W-:Y:S06]  /*3c80*/  BAR.SYNC.DEFER_BLOCKING 0x1, 0x100 ;  /* 0x0044000000007b1d */ /* 0x000fec0000010000 */
[----:B------:R-:W-:Y:S04]  /*3c90*/  BSSY B0, `(.L_x_74) ;  /* 0x0000009000007945 */ /* 0x000fe80003800000 */
[----:B------:R-:W-:Y:S05]  /*3ca0*/  @P0 BRA `(.L_x_75) ;  /* 0x00000000001c0947 */ /* 0x000fea0003800000 */
[----:B------:R-:W-:-:S13]  /*3cb0*/  ISETP.NE.AND P3, PT, R99, 0x3, PT ;  /* 0x000000036300780c */ /* 0x000fda0003f65270 */
[----:B------:R-:W-:Y:S05]  /*3cc0*/  @!P3 BRA `(.L_x_76) ;  /* 0x000000000004b947 */ /* 0x000fea0003800000 */
[----:B------:R-:W-:Y:S01]  /*3cd0*/  BPT.TRAP 0x1 ;  /* 0x000000040000795c */ /* 0x000fe20000300000 */
.L_x_76:
[----:B------:R-:W-:-:S04]  /*3ce0*/  ULEA UR4, UR40, UR51, 0x3 ;  /* 0x0000003328047291 */ /* 0x000fc8000f8e183f */
[----:B------:R-:W-:-:S04]  /*3cf0*/  UIADD3 UR4, UR4, 0x80, URZ ;  /* 0x0000008004047890 */ /* 0x000fc8000fffe03f */
[----:B------:R-:W-:-:S09]  /*3d00*/  UPRMT UR4, UR50, 0x654, UR4 ;  /* 0x0000065432047896 */ /* 0x000fd20008000004 */
[----:B------:R-:W-:Y:S03]  /*3d10*/  SYNCS.ARRIVE.TRANS64.RED.A1T0 RZ, [UR4], RZ ;  /* 0x000000ffffff79a7 */ /* 0x000fe60008100404 */
.L_x_75:
[----:B------:R-:W-:Y:S05]  /*3d20*/  BSYNC B0 ;  /* 0x0000000000007941 */ /* 0x000fea0003800000 */
.L_x_74:
[----:B------:R-:W-:Y:S01]  /*3d30*/  UIADD3 UR4, UR40, 0x1, URZ ;  /* 0x0000000128047890 */ /* 0x000fe2000fffe03f */
[----:B------:R-:W-:Y:S03]  /*3d40*/  BSSY B0, `(.L_x_77) ;  /* 0x0000012000007945 */ /* 0x000fe60003800000 */
[----:B------:R-:W-:-:S04]  /*3d50*/  UISETP.NE.AND UP0, UPT, UR4, 0x4, UPT ;  /* 0x000000040400788c */ /* 0x000fc8000bf05270 */
[----:B------:R-:W-:Y:S01]  /*3d60*/  USEL UR40, UR4, URZ, UP0 ;  /* 0x0000003f04287287 */ /* 0x000fe20008000000 */
[----:B------:R-:W-:Y:S11]  /*3d70*/  @P0 BRA `(.L_x_78) ;  /* 0x0000000000380947 */ /* 0x000ff60003800000 */
[----:B------:R-:W-:-:S13]  /*3d80*/  ISETP.NE.AND P3, PT, R99, 0x3, PT ;  /* 0x000000036300780c */ /* 0x000fda0003f65270 */
[----:B------:R-:W-:Y:S05]  /*3d90*/  @!P3 BRA `(.L_x_79) ;  /* 0x000000000004b947 */ /* 0x000fea0003800000 */
[----:B------:R-:W-:Y:S01]  /*3da0*/  BPT.TRAP 0x1 ;  /* 0x000000040000795c */ /* 0x000fe20000300000 */
.L_x_79:
[----:B------:R-:W-:Y:S01]  /*3db0*/  SHF.L.U32 R14, R14, 0x1f, RZ ;  /* 0x0000001f0e0e7819 */ /* 0x000fe200000006ff */
[----:B------:R-:W-:Y:S01]  /*3dc0*/  BSSY B1, `(.L_x_80) ;  /* 0x0000006000017945 */ /* 0x000fe20003800000 */
[C---:B------:R-:W-:Y:S01]  /*3dd0*/  LEA R15, R0.reuse, UR51, 0x3 ;  /* 0x00000033000f7c11 */ /* 0x040fe2000f8e18ff */
[----:B------:R-:W-:-:S03]  /*3de0*/  @!P4 IMAD R0, R0, 0x2000, R13 ;  /* 0x000020000000c824 */ /* 0x000fc600078e020d */
[----:B------:R-:W2:Y:S01]  /*3df0*/  SYNCS.PHASECHK.TRANS64.TRYWAIT P3, [R15+URZ+0x60], R14 ;  /* 0x0000600e0f0075a7 */ /* 0x000ea2000806017f */
[----:B------:R-:W-:Y:S01]  /*3e00*/  @!P4 IMAD R13, R95, 0x2, R0 ;  /* 0x000000025f0dc824 */ /* 0x000fe200078e0200 */
[----:B--2---:R-:W-:Y:S06]  /*3e10*/  @!P3 BRA `(.L_x_81) ;  /* 0x000000380078b947 */ /* 0x004fec0003800000 */
.L_x_169:
[----:B------:R-:W-:Y:S05]  /*3e20*/  BSYNC B1 ;  /* 0x0000000000017941 */ /* 0x000fea0003800000 */
.L_x_80:
[----:B------:R-:W-:Y:S05]  /*3e30*/  @!P4 WARPSYNC.ALL ;  /* 0x000000000000c948 */ /* 0x000fea0003800000 */
[----:B------:R3:W4:Y:S04]  /*3e40*/  @!P4 LDSM.16.M88.4 R8, [R0] ;  /* 0x000000000008c83b */ /* 0x0007280000000200 */
[----:B------:R3:W1:Y:S02]  /*3e50*/  @!P4 LDSM.16.M88.4 R4, [R13] ;  /* 0x000000000d04c83b */ /* 0x0006640000000200 */
.L_x_78:
[----:B------:R-:W-:Y:S05]  /*3e60*/  BSYNC B0 ;  /* 0x0000000000007941 */ /* 0x000fea0003800000 */
.L_x_77:
[----:B-1--4-:R-:W-:Y:S02]  /*3e70*/  HADD2.F32 R22, -RZ, R10.H0_H0 ;  /* 0x2000000aff167230 */ /* 0x012fe40000004100 */
[C---:B------:R-:W-:Y:S01]  /*3e80*/  FMUL R77, R90.reuse, R77 ;  /* 0x0000004d5a4d7220 */ /* 0x040fe20000400000 */
[----:B---3--:R-:W-:Y:S02]  /*3e90*/  HADD2.F32 R0, -RZ, R8.H0_H0 ;  /* 0x20000008ff007230 */ /* 0x008fe40000004100 */
[C---:B------:R-:W-:Y:S01]  /*3ea0*/  FMUL R72, R90.reuse, R72 ;  /* 0x000000485a487220 */ /* 0x040fe20000400000 */
[----:B------:R-:W-:Y:S02]  /*3eb0*/  HADD2.F32 R10, -RZ, R10.H1_H1 ;  /* 0x3000000aff0a7230 */ /* 0x000fe40000004100 */
[C---:B------:R-:W-:Y:S01]  /*3ec0*/  FMUL R73, R90.reuse, R73 ;  /* 0x000000495a497220 */ /* 0x040fe20000400000 */
[--C-:B------:R-:W-:Y:S02]  /*3ed0*/  HADD2.F32 R24, -RZ, R11.reuse.H0_H0 ;  /* 0x2000000bff187230 */ /* 0x100fe40000004100 */
[----:B------:R-:W-:Y:S01]  /*3ee0*/  FMUL R75, R90, R75 ;  /* 0x0000004b5a4b7220 */ /* 0x000fe20000400000 */
[----:B------:R-:W-:-:S02]  /*3ef0*/  HADD2.F32 R26, -RZ, R11.H1_H1 ;  /* 0x3000000bff1a7230 */ /* 0x000fc40000004100 */
[C---:B------:R-:W-:Y:S01]  /*3f00*/  FMUL R11, R90.reuse, R76 ;  /* 0x0000004c5a0b7220 */ /* 0x040fe20000400000 */
[----:B------:R-:W-:Y:S02]  /*3f10*/  HADD2.F32 R8, -RZ, R8.H1_H1 ;  /* 0x30000008ff087230 */ /* 0x000fe40000004100 */
[C---:B------:R-:W-:Y:S01]  /*3f20*/  FMUL R13, R90.reuse, R78 ;  /* 0x0000004e5a0d7220 */ /* 0x040fe20000400000 */
[--C-:B--2---:R-:W-:Y:S02]  /*3f30*/  HADD2.F32 R14, -RZ, R9.reuse.H0_H0 ;  /* 0x20000009ff0e7230 */ /* 0x104fe40000004100 */
[C---:B------:R-:W-:Y:S01]  /*3f40*/  FMUL R79, R90.reuse, R79 ;  /* 0x0000004f5a4f7220 */ /* 0x040fe20000400000 */
[----:B------:R-:W-:Y:S02]  /*3f50*/  HADD2.F32 R20, -RZ, R9.H1_H1 ;  /* 0x30000009ff147230 */ /* 0x000fe40000004100 */
[----:B------:R-:W-:Y:S01]  /*3f60*/  FMUL R9, R90, R74 ;  /* 0x0000004a5a097220 */ /* 0x000fe20000400000 */
[----:B------:R-:W-:-:S02]  /*3f70*/  HADD2.F32 R28, -RZ, R4.H0_H0 ;  /* 0x20000004ff1c7230 */ /* 0x000fc40000004100 */
[C---:B------:R-:W-:Y:S01]  /*3f80*/  FMUL R15, R90.reuse, R80 ;  /* 0x000000505a0f7220 */ /* 0x040fe20000400000 */
[----:B------:R-:W-:Y:S02]  /*3f90*/  HADD2.F32 R34, -RZ, R6.H0_H0 ;  /* 0x20000006ff227230 */ /* 0x000fe40000004100 */
        /* <DEDUP_REMOVED lines=58> */
.L_x_83:
[----:B------:R-:W-:Y:S05]  /*4340*/  BSYNC B0 ;  /* 0x0000000000007941 */ /* 0x000fea0003800000 */
.L_x_82:
[----:B------:R-:W-:Y:S06]  /*4350*/  BAR.SYNC.DEFER_BLOCKING 0x1, 0x100 ;  /* 0x0044000000007b1d */ /* 0x000fec0000010000 */
[----:B------:R-:W-:Y:S04]  /*4360*/  BSSY B0, `(.L_x_84) ;  /* 0x0000009000007945 */ /* 0x000fe80003800000 */
[----:B------:R-:W-:Y:S05]  /*4370*/  @P0 BRA `(.L_x_85) ;  /* 0x00000000001c0947 */ /* 0x000fea0003800000 */
[----:B------:R-:W-:-:S13]  /*4380*/  ISETP.NE.AND P0, PT, R99, 0x3, PT ;  /* 0x000000036300780c */ /* 0x000fda0003f05270 */
[----:B------:R-:W-:Y:S05]  /*4390*/  @!P0 BRA `(.L_x_86) ;  /* 0x0000000000048947 */ /* 0x000fea0003800000 */
[----:B------:R-:W-:Y:S01]  /*43a0*/  BPT.TRAP 0x1 ;  /* 0x000000040000795c */ /* 0x000fe20000300000 */
.L_x_86:
[----:B------:R-:W-:-:S04]  /*43b0*/  ULEA UR4, UR40, UR51, 0x3 ;  /* 0x0000003328047291 */ /* 0x000fc8000f8e183f */
[----:B------:R-:W-:-:S04]  /*43c0*/  UIADD3 UR4, UR4, 0x80, URZ ;  /* 0x0000008004047890 */ /* 0x000fc8000fffe03f */
[----:B------:R-:W-:-:S09]  /*43d0*/  UPRMT UR4, UR50, 0x654, UR4 ;  /* 0x0000065432047896 */ /* 0x000fd20008000004 */
[----:B------:R-:W-:Y:S03]  /*43e0*/  SYNCS.ARRIVE.TRANS64.RED.A1T0 RZ, [UR4], RZ ;  /* 0x000000ffffff79a7 */ /* 0x000fe60008100404 */
.L_x_85:
[----:B------:R-:W-:Y:S05]  /*43f0*/  BSYNC B0 ;  /* 0x0000000000007941 */ /* 0x000fea0003800000 */
.L_x_84:
[----:B------:R-:W-:Y:S01]  /*4400*/  IADD3 R16, P0, R16, UR38, RZ ;  /* 0x0000002610107c10 */ /* 0x000fe2000ff1e0ff */
[----:B------:R-:W-:Y:S01]  /*4410*/  ULDC.64 UR4, c[0x0][0x8f8] ;  /* 0x00023e0000047ab9 */ /* 0x000fe20000000a00 */
[----:B------:R-:W-:Y:S01]  /*4420*/  UIADD3 UR40, UR40, 0x1, URZ ;  /* 0x0000000128287890 */ /* 0x000fe2000fffe03f */
[----:B------:R-:W-:Y:S01]  /*4430*/  PRMT R0, RZ, 0x7610, R0 ;  /* 0x00007610ff007816 */ /* 0x000fe20000000000 */
[----:B------:R-:W-:Y:S01]  /*4440*/  UMOV UR47, 0xffffffff ;  /* 0xffffffff002f7882 */ /* 0x000fe20000000000 */
[----:B------:R-:W-:Y:S01]  /*4450*/  IADD3.X R17, R17, UR37, RZ, P0, !PT ;  /* 0x0000002511117c10 */ /* 0x000fe200087fe4ff */
[----:B------:R-:W-:Y:S01]  /*4460*/  UISETP.NE.AND UP0, UPT, UR40, 0x4, UPT ;  /* 0x000000042800788c */ /* 0x000fe2000bf05270 */
[----:B------:R-:W-:Y:S01]  /*4470*/  ISETP.GE.U32.AND P0, PT, R16, UR4, PT ;  /* 0x0000000410007c0c */ /* 0x000fe2000bf06070 */
[----:B------:R-:W-:Y:S01]  /*4480*/  IMAD.MOV.U32 R22, RZ, RZ, -0x1 ;  /* 0xffffffffff167424 */ /* 0x000fe200078e00ff */
[----:B------:R-:W-:Y:S01]  /*4490*/  MOV R23, 0xffffffff ;  /* 0xffffffff00177802 */ /* 0x000fe20000000f00 */
[----:B------:R-:W-:Y:S01]  /*44a0*/  USEL UR40, UR40, URZ, UP0 ;  /* 0x0000003f28287287 */ /* 0x000fe20008000000 */
[----:B------:R-:W-:-:S13]  /*44b0*/  ISETP.GE.U32.AND.EX P0, PT, R17, UR5, PT, P0 ;  /* 0x0000000511007c0c */ /* 0x000fda000bf06100 */
[----:B------:R-:W-:Y:S05]  /*44c0*/  @P0 BRA `(.L_x_87) ;  /* 0x00000004004c0947 */ /* 0x000fea0003800000 */
[----:B-1----:R-:W1:Y:S01]  /*44d0*/  LDC.64 R10, c[0x0][0x8d0] ;  /* 0x00023400ff0a7b82 */ /* 0x002e620000000a00 */
[----:B------:R-:W2:Y:S01]  /*44e0*/  S2R R12, SR_CTAID.X ;  /* 0x00000000000c7919 */ /* 0x000ea20000002500 */
[----:B------:R-:W-:Y:S02]  /*44f0*/  IMAD.MOV.U32 R8, RZ, RZ, R16 ;  /* 0x000000ffff087224 */ /* 0x000fe400078e0010 */
[----:B------:R-:W-:Y:S01]  /*4500*/  IMAD.MOV.U32 R9, RZ, RZ, R17 ;  /* 0x000000ffff097224 */ /* 0x000fe200078e0011 */
[----:B------:R-:W3:Y:S03]  /*4510*/  S2R R20, SR_CTAID.Y ;  /* 0x0000000000147919 */ /* 0x000ee60000002600 */
[----:B------:R-:W4:Y:S08]  /*4520*/  LDC R0, c[0x0][0x8d8] ;  /* 0x00023600ff007b82 */ /* 0x000f300000000800 */
[----:B------:R-:W2:Y:S01]  /*4530*/  LDC.64 R14, c[0x0][0x8c8] ;  /* 0x00023200ff0e7b82 */ /* 0x000ea20000000a00 */
[----:B-1----:R-:W-:-:S04]  /*4540*/  ISETP.NE.U32.AND P0, PT, R10, RZ, PT ;  /* 0x000000ff0a00720c */ /* 0x002fc80003f05070 */
[----:B------:R-:W-:-:S13]  /*4550*/  ISETP.NE.AND.EX P0, PT, R11, RZ, PT, P0 ;  /* 0x000000ff0b00720c */ /* 0x000fda0003f05300 */
[----:B--234-:R-:W-:Y:S05]  /*4560*/  @!P0 BRA `(.L_x_88) ;  /* 0x0000000000288947 */ /* 0x01cfea0003800000 */
[----:B------:R-:W1:Y:S02]  /*4570*/  LDC R3, c[0x0][0x8dc] ;  /* 0x00023700ff037b82 */ /* 0x000e640000000800 */
[----:B-1----:R-:W-:-:S05]  /*4580*/  IADD3 R3, P0, R16, R3, RZ ;  /* 0x0000000310037210 */ /* 0x002fca0007f1e0ff */
        /* <DEDUP_REMOVED lines=8> */
.L_x_88:
[-CC-:B------:R-:W-:Y:S01]  /*4610*/  SHF.R.U64 R29, R8, R0.reuse, R9.reuse ;  /* 0x00000000081d7219 */ /* 0x180fe20000001209 */
[----:B------:R-:W1:Y:S01]  /*4620*/  LDC.64 R24, c[0x0][0x8e8] ;  /* 0x00023a00ff187b82 */ /* 0x000e620000000a00 */
[----:B------:R-:W-:Y:S01]  /*4630*/  SHF.R.U32.HI R0, RZ, R0, R9 ;  /* 0x00000000ff007219 */ /* 0x000fe20000011609 */
[----:B------:R-:W-:Y:S01]  /*4640*/  ULDC UR4, c[0x0][0x150] ;  /* 0x0000540000047ab9 */ /* 0x000fe20000000800 */
[----:B------:R-:W-:Y:S02]  /*4650*/  IADD3 R3, P0, RZ, -R29, RZ ;  /* 0x8000001dff037210 */ /* 0x000fe40007f1e0ff */
[----:B------:R-:W-:Y:S02]  /*4660*/  I2FP.F32.U32 R7, R12 ;  /* 0x0000000c00077245 */ /* 0x000fe40000201000 */
[----:B------:R-:W-:Y:S01]  /*4670*/  IADD3.X R5, RZ, ~R0, RZ, P0, !PT ;  /* 0x80000000ff057210 */ /* 0x000fe200007fe4ff */
[----:B------:R-:W2:Y:S02]  /*4680*/  LDC R6, c[0x0][0x8c0] ;  /* 0x00023000ff067b82 */ /* 0x000ea40000000800 */
[----:B------:R-:W-:Y:S01]  /*4690*/  FMUL R7, R7, UR4 ;  /* 0x0000000407077c20 */ /* 0x000fe20008400000 */
[----:B------:R-:W-:Y:S01]  /*46a0*/  ULDC UR4, c[0x0][0x154] ;  /* 0x0000550000047ab9 */ /* 0x000fe20000000800 */
[----:B------:R-:W-:-:S02]  /*46b0*/  IMAD R0, R5, R14, RZ ;  /* 0x0000000e05007224 */ /* 0x000fc400078e02ff */
[C---:B------:R-:W-:Y:S02]  /*46c0*/  IMAD.WIDE.U32 R4, R3.reuse, R14, R16 ;  /* 0x0000000e03047225 */ /* 0x040fe400078e0010 */
[----:B------:R-:W3:Y:S01]  /*46d0*/  LDC R11, c[0x0][0x8b0] ;  /* 0x00022c00ff0b7b82 */ /* 0x000ee20000000800 */
[----:B------:R-:W4:Y:S01]  /*46e0*/  F2I.U32.TRUNC.NTZ R7, R7 ;  /* 0x0000000700077305 */ /* 0x000f22000020f000 */
[----:B------:R-:W-:-:S04]  /*46f0*/  IMAD R3, R3, R15, R0 ;  /* 0x0000000f03037224 */ /* 0x000fc800078e0200 */
[----:B------:R-:W-:Y:S01]  /*4700*/  IMAD.IADD R3, R5, 0x1, R3 ;  /* 0x0000000105037824 */ /* 0x000fe200078e0203 */
[----:B------:R-:W-:Y:S01]  /*4710*/  I2FP.F32.U32 R5, R20 ;  /* 0x0000001400057245 */ /* 0x000fe20000201000 */
[----:B------:R-:W5:Y:S01]  /*4720*/  LDC R8, c[0x0][0x900] ;  /* 0x00024000ff087b82 */ /* 0x000f620000000800 */
[----:B-1----:R-:W-:-:S04]  /*4730*/  ISETP.NE.U32.AND P0, PT, R24, RZ, PT ;  /* 0x000000ff1800720c */ /* 0x002fc80003f05070 */
[----:B------:R-:W-:-:S03]  /*4740*/  ISETP.NE.AND.EX P0, PT, R25, RZ, PT, P0 ;  /* 0x000000ff1900720c */ /* 0x000fc60003f05300 */
[----:B------:R-:W1:Y:S01]  /*4750*/  LDC R9, c[0x0][0x144] ;  /* 0x00005100ff097b82 */ /* 0x000e620000000800 */
[-C--:B--2---:R-:W-:Y:S01]  /*4760*/  SHF.R.U32.HI R0, RZ, R6.reuse, R3 ;  /* 0x00000006ff007219 */ /* 0x084fe20000011603 */
[----:B----4-:R-:W-:Y:S01]  /*4770*/  IMAD.MOV R7, RZ, RZ, -R7 ;  /* 0x000000ffff077224 */ /* 0x010fe200078e0a07 */
[----:B------:R-:W-:Y:S01]  /*4780*/  SHF.R.U64 R13, R4, R6, R3 ;  /* 0x00000006040d7219 */ /* 0x000fe20000001203 */
[----:B------:R-:W-:-:S04]  /*4790*/  FMUL R6, R5, UR4 ;  /* 0x0000000405067c20 */ /* 0x000fc80008400000 */
[----:B------:R-:W2:Y:S01]  /*47a0*/  LDC R21, c[0x0][0x148] ;  /* 0x00005200ff157b82 */ /* 0x000ea20000000800 */
[-CC-:B---3--:R-:W-:Y:S02]  /*47b0*/  SHF.R.U64 R10, R13, R11.reuse, R0.reuse ;  /* 0x0000000b0d0a7219 */ /* 0x188fe40000001200 */
[----:B------:R-:W-:Y:S02]  /*47c0*/  SHF.R.U32.HI R3, RZ, R11, R0 ;  /* 0x0000000bff037219 */ /* 0x000fe40000011600 */
[----:B------:R3:W4:Y:S03]  /*47d0*/  F2I.U32.TRUNC.NTZ R0, R6 ;  /* 0x0000000600007305 */ /* 0x000726000020f000 */
[----:B------:R-:W2:Y:S01]  /*47e0*/  LDC R14, c[0x0][0x8f0] ;  /* 0x00023c00ff0e7b82 */ /* 0x000ea20000000800 */
[-CC-:B-----5:R-:W-:Y:S02]  /*47f0*/  SHF.R.U64 R15, R10, R8.reuse, R3.reuse ;  /* 0x000000080a0f7219 */ /* 0x1a0fe40000001203 */
[----:B------:R-:W-:-:S03]  /*4800*/  SHF.R.U32.HI R5, RZ, R8, R3 ;  /* 0x00000008ff057219 */ /* 0x000fc60000011603 */
[----:B------:R-:W-:Y:S02]  /*4810*/  IMAD.MOV.U32 R4, RZ, RZ, R15 ;  /* 0x000000ffff047224 */ /* 0x000fe400078e000f */
[----:B------:R-:W2:Y:S01]  /*4820*/  LDC R26, c[0x0][0x8e0] ;  /* 0x00023800ff1a7b82 */ /* 0x000ea20000000800 */
[----:B-1----:R-:W-:-:S07]  /*4830*/  IMAD R23, R9, R7, R12 ;  /* 0x0000000709177224 */ /* 0x002fce00078e020c */
[----:B------:R-:W1:Y:S08]  /*4840*/  LDC R27, c[0x0][0x8b8] ;  /* 0x00022e00ff1b7b82 */ /* 0x000e700000000800 */
[----:B------:R-:W1:Y:S01]  /*4850*/  LDC R28, c[0x0][0x8a8] ;  /* 0x00022a00ff1c7b82 */ /* 0x000e620000000800 */
[----:B---34-:R-:W-:Y:S05]  /*4860*/  @!P0 BRA `(.L_x_89) ;  /* 0x0000000000288947 */ /* 0x018fea0003800000 */
[----:B------:R-:W3:Y:S02]  /*4870*/  LDC R4, c[0x0][0x8f4] ;  /* 0x00023d00ff047b82 */ /* 0x000ee40000000800 */
[----:B---3--:R-:W-:-:S05]  /*4880*/  IADD3 R3, P0, R15, R4, RZ ;  /* 0x000000040f037210 */ /* 0x008fca0007f1e0ff */
        /* <DEDUP_REMOVED lines=8> */
.L_x_89:
[----:B------:R-:W-:Y:S02]  /*4910*/  ISETP.NE.AND P0, PT, R2, 0x1, PT ;  /* 0x000000010200780c */ /* 0x000fe40003f05270 */
[----:B--2---:R-:W-:Y:S01]  /*4920*/  SHF.R.U64 R3, R4, R14, R5 ;  /* 0x0000000e04037219 */ /* 0x004fe20000001205 */
[----:B------:R-:W-:Y:S01]  /*4930*/  IMAD.MOV R5, RZ, RZ, -R0 ;  /* 0x000000ffff057224 */ /* 0x000fe200078e0a00 */
[----:B------:R-:W-:Y:S02]  /*4940*/  LOP3.LUT R0, R10, R97, RZ, 0xc0, !PT ;  /* 0x000000610a007212 */ /* 0x000fe400078ec0ff */
[----:B------:R-:W-:Y:S01]  /*4950*/  R2UR UR47, R29 ;  /* 0x000000001d2f72ca */ /* 0x000fe200000e0000 */
[----:B------:R-:W-:Y:S02]  /*4960*/  IMAD.MOV R4, RZ, RZ, -R3 ;  /* 0x000000ffff047224 */ /* 0x000fe400078e0a03 */
[----:B------:R-:W-:Y:S01]  /*4970*/  IMAD R22, R91, R3, R0 ;  /* 0x000000035b167224 */ /* 0x000fe200078e0200 */
[----:B------:R-:W-:Y:S01]  /*4980*/  LOP3.LUT R3, R13, R96, RZ, 0xc0, !PT ;  /* 0x000000600d037212 */ /* 0x000fe200078ec0ff */
[----:B------:R-:W-:-:S02]  /*4990*/  IMAD R0, R4, R26, R15 ;  /* 0x0000001a04007224 */ /* 0x000fc400078e020f */
[----:B------:R-:W-:Y:S02]  /*49a0*/  @P0 IMAD R23, R21, R5, R20 ;  /* 0x0000000515170224 */ /* 0x000fe400078e0214 */
[----:B-1----:R-:W-:Y:S02]  /*49b0*/  IMAD R3, R0, R28, R3 ;  /* 0x0000001c00037224 */ /* 0x002fe400078e0203 */
[----:B------:R-:W-:Y:S02]  /*49c0*/  IMAD R22, R22, R27, R23 ;  /* 0x0000001b16167224 */ /* 0x000fe400078e0217 */
[----:B------:R-:W-:-:S03]  /*49d0*/  IMAD.MOV.U32 R0, RZ, RZ, 0x1 ;  /* 0x00000001ff007424 */ /* 0x000fc600078e00ff */
[----:B------:R-:W-:Y:S02]  /*49e0*/  SEL R23, R3, R22, !P0 ;  /* 0x0000001603177207 */ /* 0x000fe40004000000 */
[----:B------:R-:W-:-:S07]  /*49f0*/  SEL R22, R22, R3, !P0 ;  /* 0x0000000316167207 */ /* 0x000fce0004000000 */
.L_x_87:
[----:B------:R-:W-:Y:S01]  /*4a00*/  LOP3.LUT P0, RZ, R0, 0xff, RZ, 0xc0, !PT ;  /* 0x000000ff00ff7812 */ /* 0x000fe2000780c0ff */
[----:B------:R-:W-:Y:S02]  /*4a10*/  UIMAD.WIDE.U32 UR4, UR43, -0x55555555, URZ ;  /* 0xaaaaaaab2b0478a5 */ /* 0x000fe4000f8e003f */
[----:B------:R-:W-:Y:S02]  /*4a20*/  UIADD3 UR41, UR41, 0x4, URZ ;  /* 0x0000000429297890 */ /* 0x000fe4000fffe03f */
[----:B------:R-:W-:-:S04]  /*4a30*/  USHF.R.U32.HI UR4, URZ, 0x2, UR5 ;  /* 0x000000023f047899 */ /* 0x000fc80008011605 */
[----:B------:R-:W-:-:S04]  /*4a40*/  UIMAD UR43, UR4, -0x6, UR43 ;  /* 0xfffffffa042b78a4 */ /* 0x000fc8000f8e022b */
[----:B------:R-:W-:Y:S08]  /*4a50*/  @P0 BRA `(.L_x_90) ;  /* 0xffffffc800fc0947 */ /* 0x000ff0000383ffff */
[----:B------:R-:W-:-:S13]  /*4a60*/  PLOP3.LUT P0, PT, PT, PT, PT, 0x8, 0x0 ;  /* 0x000000000000781c */ /* 0x000fda0003f0e170 */
.L_x_18:
[----:B------:R-:W-:Y:S05]  /*4a70*/  @P0 BRA `(.L_x_10) ;  /* 0x0000002800ec0947 */ /* 0x000fea0003800000 */
[----:B------:R-:W-:Y:S01]  /*4a80*/  ULDC.64 UR6, c[0x0][0x588] ;  /* 0x0001620000067ab9 */ /* 0x000fe20000000a00 */
[----:B------:R-:W-:Y:S01]  /*4a90*/  ISETP.NE.AND.EX P1, PT, R102, RZ, PT, P1 ;  /* 0x000000ff6600720c */ /* 0x000fe20003f25310 */
[----:B------:R-:W-:-:S04]  /*4aa0*/  DEPBAR.LE SB0, 0x0 ;  /* 0x000080000000791a */ /* 0x000fc80000000000 */
[----:B------:R-:W-:Y:S01]  /*4ab0*/  ISETP.NE.U32.AND P0, PT, RZ, UR6, PT ;  /* 0x00000006ff007c0c */ /* 0x000fe2000bf05070 */
[----:B------:R-:W-:Y:S03]  /*4ac0*/  BSSY B0, `(.L_x_91) ;  /* 0x0000014000007945 */ /* 0x000fe60003800000 */
[----:B------:R-:W-:-:S13]  /*4ad0*/  ISETP.NE.AND.EX P0, PT, RZ, UR7, PT, P0 ;  /* 0x00000007ff007c0c */ /* 0x000fda000bf05300 */
[----:B------:R-:W-:Y:S05]  /*4ae0*/  @P0 BRA P1, `(.L_x_92) ;  /* 0x0000000000440947 */ /* 0x000fea0000800000 */
[----:B------:R-:W-:-:S04]  /*4af0*/  ISETP.NE.U32.AND P0, PT, R101, RZ, PT ;  /* 0x000000ff6500720c */ /* 0x000fc80003f05070 */
[----:B------:R-:W-:-:S13]  /*4b00*/  ISETP.NE.AND.EX P0, PT, R102, RZ, PT, P0 ;  /* 0x000000ff6600720c */ /* 0x000fda0003f05300 */
[----:B------:R-:W-:Y:S05]  /*4b10*/  @!P0 BRA `(.L_x_93) ;  /* 0x00000000002c8947 */ /* 0x000fea0003800000 */
[----:B------:R-:W-:-:S13]  /*4b20*/  LOP3.LUT P0, RZ, R88, 0xff, RZ, 0xc0, !PT ;  /* 0x000000ff58ff7812 */ /* 0x000fda000780c0ff */
[----:B------:R-:W-:Y:S05]  /*4b30*/  @!P0 BRA `(.L_x_94) ;  /* 0x0000000000108947 */ /* 0x000fea0003800000 */
[----:B-----5:R-:W-:-:S13]  /*4b40*/  FSETP.NEU.AND P0, PT, R89, RZ, PT ;  /* 0x000000ff5900720b */ /* 0x020fda0003f0d000 */
[----:B------:R-:W-:Y:S05]  /*4b50*/  @!P0 BREAK B0 ;  /* 0x0000000000008942 */ /* 0x000fea0003800000 */
[----:B------:R-:W-:Y:S05]  /*4b60*/  @P0 BRA `(.L_x_92) ;  /* 0x0000000000240947 */ /* 0x000fea0003800000 */
[----:B------:R-:W-:Y:S05]  /*4b70*/  BRA `(.L_x_10) ;  /* 0x0000002800ac7947 */ /* 0x000fea0003800000 */
.L_x_94:
[----:B------:R-:W-:-:S04]  /*4b80*/  ISETP.NE.U32.AND P0, PT, RZ, UR6, PT ;  /* 0x00000006ff007c0c */ /* 0x000fc8000bf05070 */
[----:B------:R-:W-:-:S13]  /*4b90*/  ISETP.NE.AND.EX P0, PT, RZ, UR7, PT, P0 ;  /* 0x00000007ff007c0c */ /* 0x000fda000bf05300 */
[----:B------:R-:W-:Y:S05]  /*4ba0*/  @!P0 BREAK B0 ;  /* 0x0000000000008942 */ /* 0x000fea0003800000 */
[----:B------:R-:W-:Y:S05]  /*4bb0*/  @P0 BRA `(.L_x_92) ;  /* 0x0000000000100947 */ /* 0x000fea0003800000 */
[----:B------:R-:W-:Y:S05]  /*4bc0*/  BRA `(.L_x_10) ;  /* 0x0000002800987947 */ /* 0x000fea0003800000 */
.L_x_93:
[----:B-----5:R-:W-:-:S13]  /*4bd0*/  FSETP.NEU.AND P0, PT, R89, RZ, PT ;  /* 0x000000ff5900720b */ /* 0x020fda0003f0d000 */
[----:B------:R-:W-:Y:S05]  /*4be0*/  @!P0 BREAK B0 ;  /* 0x0000000000008942 */ /* 0x000fea0003800000 */
[----:B------:R-:W-:Y:S05]  /*4bf0*/  @!P0 BRA `(.L_x_10) ;  /* 0x00000028008c8947 */ /* 0x000fea0003800000 */
.L_x_92:
[----:B------:R-:W-:Y:S05]  /*4c00*/  BSYNC B0 ;  /* 0x0000000000007941 */ /* 0x000fea0003800000 */
.L_x_91:
[----:B------:R-:W-:-:S04]  /*4c10*/  LOP3.LUT R18, R18, 0x1, RZ, 0xfc, !PT ;  /* 0x0000000112127812 */ /* 0x000fc800078efcff */
[----:B------:R-:W-:-:S13]  /*4c20*/  ISETP.NE.AND P0, PT, R18, 0x3, PT ;  /* 0x000000031200780c */ /* 0x000fda0003f05270 */
[----:B------:R-:W-:Y:S05]  /*4c30*/  @!P0 BRA `(.L_x_95) ;  /* 0x0000000000048947 */ /* 0x000fea0003800000 */
[----:B------:R-:W-:Y:S01]  /*4c40*/  BPT.TRAP 0x1 ;  /* 0x000000040000795c */ /* 0x000fe20000300000 */
.L_x_95:
[----:B------:R-:W3:Y:S01]  /*4c50*/  S2UR UR5, SR_CgaCtaId ;  /* 0x00000000000579c3 */ /* 0x000ee20000008800 */
[----:B------:R-:W-:Y:S02]  /*4c60*/  UMOV UR4, 0x400 ;  /* 0x0000040000047882 */ /* 0x000fe40000000000 */
[----:B---3--:R-:W-:-:S04]  /*4c70*/  ULEA UR4, UR5, UR4, 0x18 ;  /* 0x0000000405047291 */ /* 0x008fc8000f8ec03f */
[----:B------:R-:W-:-:S04]  /*4c80*/  ULEA UR4, UR40, UR4, 0x3 ;  /* 0x0000000428047291 */ /* 0x000fc8000f8e183f */
[----:B------:R-:W-:-:S04]  /*4c90*/  UIADD3 UR4, UR4, 0x80, URZ ;  /* 0x0000008004047890 */ /* 0x000fc8000fffe03f */
[----:B------:R-:W-:-:S09]  /*4ca0*/  UPRMT UR4, UR5, 0x654, UR4 ;  /* 0x0000065405047896 */ /* 0x000fd20008000004 */
[----:B------:R-:W-:Y:S01]  /*4cb0*/  SYNCS.ARRIVE.TRANS64.RED.A1T0 RZ, [UR4], RZ ;  /* 0x000000ffffff79a7 */ /* 0x000fe20008100404 */
[----:B------:R-:W-:Y:S05]  /*4cc0*/  BRA `(.L_x_10) ;  /* 0x0000002800587947 */ /* 0x000fea0003800000 */
.L_x_9:
[----:B------:R-:W-:Y:S01]  /*4cd0*/  ULDC.64 UR4, c[0x0][0x8f8] ;  /* 0x00023e0000047ab9 */ /* 0x000fe20000000a00 */
[----:B------:R-:W-:Y:S01]  /*4ce0*/  PRMT R11, RZ, 0x7610, R11 ;  /* 0x00007610ff0b7816 */ /* 0x000fe2000000000b */
[----:B------:R-:W-:Y:S01]  /*4cf0*/  IMAD.MOV.U32 R20, RZ, RZ, -0x1 ;  /* 0xffffffffff147424 */ /* 0x000fe200078e00ff */
[----:B------:R-:W-:Y:S01]  /*4d00*/  ISETP.GE.U32.AND P1, PT, R16, UR4, PT ;  /* 0x0000000410007c0c */ /* 0x000fe2000bf26070 */
[----:B------:R-:W-:Y:S01]  /*4d10*/  IMAD.MOV.U32 R7, RZ, RZ, -0x1 ;  /* 0xffffffffff077424 */ /* 0x000fe200078e00ff */
[----:B------:R-:W-:Y:S02]  /*4d20*/  MOV R6, 0xffffffff ;  /* 0xffffffff00067802 */ /* 0x000fe40000000f00 */
[----:B------:R-:W-:-:S13]  /*4d30*/  ISETP.GE.U32.AND.EX P1, PT, R17, UR5, PT, P1 ;  /* 0x0000000511007c0c */ /* 0x000fda000bf26110 */
        /* <DEDUP_REMOVED lines=19> */
.L_x_97:
[--C-:B------:R-:W-:Y:S01]  /*4e70*/  SHF.R.U64 R21, R14, R22, R15.reuse ;  /* 0x000000160e157219 */ /* 0x100fe2000000120f */
[----:B------:R-:W1:Y:S01]  /*4e80*/  LDC.64 R30, c[0x0][0x8e8] ;  /* 0x00023a00ff1e7b82 */ /* 0x000e620000000a00 */
[----:B------:R-:W-:Y:S01]  /*4e90*/  I2FP.F32.U32 R7, R8 ;  /* 0x0000000800077245 */ /* 0x000fe20000201000 */
[----:B------:R-:W-:Y:S01]  /*4ea0*/  ULDC UR4, c[0x0][0x150] ;  /* 0x0000540000047ab9 */ /* 0x000fe20000000800 */
[----:B------:R-:W-:Y:S02]  /*4eb0*/  SHF.R.U32.HI R6, RZ, R22, R15 ;  /* 0x00000016ff067219 */ /* 0x000fe4000001160f */
[----:B------:R-:W-:Y:S01]  /*4ec0*/  IADD3 R9, P1, RZ, -R21, RZ ;  /* 0x80000015ff097210 */ /* 0x000fe20007f3e0ff */
[----:B------:R-:W-:Y:S01]  /*4ed0*/  FMUL R13, R7, UR4 ;  /* 0x00000004070d7c20 */ /* 0x000fe20008400000 */
[----:B------:R-:W-:Y:S01]  /*4ee0*/  ULDC UR4, c[0x0][0x154] ;  /* 0x0000550000047ab9 */ /* 0x000fe20000000800 */
[----:B------:R-:W2:Y:S01]  /*4ef0*/  LDC R20, c[0x0][0x8c0] ;  /* 0x00023000ff147b82 */ /* 0x000ea20000000800 */
[----:B------:R-:W-:Y:S01]  /*4f00*/  IADD3.X R11, RZ, ~R6, RZ, P1, !PT ;  /* 0x80000006ff0b7210 */ /* 0x000fe20000ffe4ff */
[----:B------:R-:W-:-:S02]  /*4f10*/  IMAD.WIDE.U32 R6, R9, R24, R16 ;  /* 0x0000001809067225 */ /* 0x000fc400078e0010 */
[----:B------:R-:W3:Y:S02]  /*4f20*/  F2I.U32.TRUNC.NTZ R13, R13 ;  /* 0x0000000d000d7305 */ /* 0x000ee4000020f000 */
[----:B------:R-:W-:Y:S02]  /*4f30*/  IMAD R12, R11, R24, RZ ;  /* 0x000000180b0c7224 */ /* 0x000fe400078e02ff */
[----:B------:R-:W4:Y:S02]  /*4f40*/  LDC R15, c[0x0][0x144] ;  /* 0x00005100ff0f7b82 */ /* 0x000f240000000800 */
[----:B------:R-:W-:Y:S02]  /*4f50*/  IMAD R9, R9, R25, R12 ;  /* 0x0000001909097224 */ /* 0x000fe400078e020c */
[----:B------:R-:W-:Y:S02]  /*4f60*/  IMAD.MOV.U32 R12, RZ, RZ, -0x1 ;  /* 0xffffffffff0c7424 */ /* 0x000fe400078e00ff */
[----:B------:R-:W-:Y:S01]  /*4f70*/  IMAD.IADD R7, R7, 0x1, R9 ;  /* 0x0000000107077824 */ /* 0x000fe200078e0209 */
[----:B------:R-:W-:Y:S01]  /*4f80*/  I2FP.F32.U32 R9, R10 ;  /* 0x0000000a00097245 */ /* 0x000fe20000201000 */
[----:B------:R-:W5:Y:S01]  /*4f90*/  LDC R22, c[0x0][0x8b0] ;  /* 0x00022c00ff167b82 */ /* 0x000f620000000800 */
[----:B-1----:R-:W-:-:S03]  /*4fa0*/  ISETP.NE.U32.AND P1, PT, R30, RZ, PT ;  /* 0x000000ff1e00720c */ /* 0x002fc60003f25070 */
[----:B------:R-:W-:Y:S01]  /*4fb0*/  FMUL R9, R9, UR4 ;  /* 0x0000000409097c20 */ /* 0x000fe20008400000 */
[----:B------:R-:W-:-:S03]  /*4fc0*/  ISETP.NE.AND.EX P1, PT, R31, RZ, PT, P1 ;  /* 0x000000ff1f00720c */ /* 0x000fc60003f25310 */
[----:B------:R-:W1:Y:S01]  /*4fd0*/  LDC R11, c[0x0][0x900] ;  /* 0x00024000ff0b7b82 */ /* 0x000e620000000800 */
[-C--:B--2---:R-:W-:Y:S01]  /*4fe0*/  SHF.R.U64 R14, R6, R20.reuse, R7 ;  /* 0x00000014060e7219 */ /* 0x084fe20000001207 */
[----:B---3--:R-:W-:Y:S01]  /*4ff0*/  IMAD.MOV R6, RZ, RZ, -R13 ;  /* 0x000000ffff067224 */ /* 0x008fe200078e0a0d */
[----:B------:R-:W-:Y:S02]  /*5000*/  SHF.R.U32.HI R7, RZ, R20, R7 ;  /* 0x00000014ff077219 */ /* 0x000fe40000011607 */
[----:B------:R2:W3:Y:S03]  /*5010*/  F2I.U32.TRUNC.NTZ R20, R9 ;  /* 0x0000000900147305 */ /* 0x0004e6000020f000 */
[----:B------:R-:W2:Y:S01]  /*5020*/  LDC R27, c[0x0][0x148] ;  /* 0x00005200ff1b7b82 */ /* 0x000ea20000000800 */
[----:B----4-:R-:W-:Y:S02]  /*5030*/  IMAD R29, R15, R6, R8 ;  /* 0x000000060f1d7224 */ /* 0x010fe400078e0208 */
[----:B------:R-:W-:-:S05]  /*5040*/  IMAD.MOV.U32 R8, RZ, RZ, 0x1 ;  /* 0x00000001ff087424 */ /* 0x000fca00078e00ff */
[----:B------:R-:W4:Y:S01]  /*5050*/  LDC R24, c[0x0][0x8a8] ;  /* 0x00022a00ff187b82 */ /* 0x000f220000000800 */
[-CC-:B-----5:R-:W-:Y:S02]  /*5060*/  SHF.R.U64 R23, R14, R22.reuse, R7.reuse ;  /* 0x000000160e177219 */ /* 0x1a0fe40000001207 */
[----:B------:R-:W-:-:S05]  /*5070*/  SHF.R.U32.HI R6, RZ, R22, R7 ;  /* 0x00000016ff067219 */ /* 0x000fca0000011607 */
[----:B------:R-:W2:Y:S01]  /*5080*/  LDC R26, c[0x0][0x8f0] ;  /* 0x00023c00ff1a7b82 */ /* 0x000ea20000000800 */
[-CC-:B-1----:R-:W-:Y:S02]  /*5090*/  SHF.R.U64 R25, R23, R11.reuse, R6.reuse ;  /* 0x0000000b17197219 */ /* 0x182fe40000001206 */
[-C--:B------:R-:W-:Y:S02]  /*50a0*/  SHF.L.U32 R12, R12, R11.reuse, RZ ;  /* 0x0000000b0c0c7219 */ /* 0x080fe400000006ff */
[-C--:B------:R-:W-:Y:S01]  /*50b0*/  SHF.R.U32.HI R7, RZ, R11.reuse, R6 ;  /* 0x0000000bff077219 */ /* 0x080fe20000011606 */
[----:B------:R-:W-:Y:S01]  /*50c0*/  IMAD.MOV.U32 R6, RZ, RZ, R25 ;  /* 0x000000ffff067224 */ /* 0x000fe200078e0019 */
[----:B------:R-:W-:Y:S01]  /*50d0*/  SHF.L.U32 R22, R8, R11, RZ ;  /* 0x0000000b08167219 */ /* 0x000fe200000006ff */
[----:B------:R-:W1:Y:S01]  /*50e0*/  LDC R28, c[0x0][0x8e0] ;  /* 0x00023800ff1c7b82 */ /* 0x000e620000000800 */
[----:B------:R-:W-:-:S07]  /*50f0*/  LOP3.LUT R32, RZ, R12, RZ, 0x33, !PT ;  /* 0x0000000cff207212 */ /* 0x000fce00078e33ff */
[----:B------:R-:W1:Y:S01]  /*5100*/  LDC R33, c[0x0][0x8b8] ;  /* 0x00022e00ff217b82 */ /* 0x000e620000000800 */
[----:B---34-:R-:W-:Y:S05]  /*5110*/  @!P1 BRA `(.L_x_98) ;  /* 0x0000000000289947 */ /* 0x018fea0003800000 */
[----:B------:R-:W3:Y:S02]  /*5120*/  LDC R6, c[0x0][0x8f4] ;  /* 0x00023d00ff067b82 */ /* 0x000ee40000000800 */
[----:B---3--:R-:W-:-:S04]  /*5130*/  IADD3 R11, P1, R25, R6, RZ ;  /* 0x00000006190b7210 */ /* 0x008fc80007f3e0ff */
[----:B------:R-:W-:-:S05]  /*5140*/  IADD3.X R15, RZ, R7, RZ, P1, !PT ;  /* 0x00000007ff0f7210 */ /* 0x000fca0000ffe4ff */
[----:B------:R-:W-:-:S04]  /*5150*/  IMAD.WIDE.U32 R6, R15, R30, RZ ;  /* 0x0000001e0f067225 */ /* 0x000fc800078e00ff */
[----:B--2---:R-:W-:-:S04]  /*5160*/  IMAD.WIDE.U32 R8, P1, R11, R31, R6 ;  /* 0x0000001f0b087225 */ /* 0x004fc80007820006 */
[----:B------:R-:W-:-:S04]  /*5170*/  IMAD.WIDE.U32 R6, R11, R30, RZ ;  /* 0x0000001e0b067225 */ /* 0x000fc800078e00ff */
[----:B------:R-:W-:Y:S01]  /*5180*/  IMAD.X R13, RZ, RZ, RZ, P1 ;  /* 0x000000ffff0d7224 */ /* 0x000fe200008e06ff */
[----:B------:R-:W-:Y:S01]  /*5190*/  IADD3 RZ, P1, R7, R8, RZ ;  /* 0x0000000807ff7210 */ /* 0x000fe20007f3e0ff */
[----:B------:R-:W-:-:S04]  /*51a0*/  IMAD.MOV.U32 R12, RZ, RZ, R9 ;  /* 0x000000ffff0c7224 */ /* 0x000fc800078e0009 */
[----:B------:R-:W-:-:S08]  /*51b0*/  IMAD.WIDE.U32.X R6, R15, R31, R12, P1 ;  /* 0x0000001f0f067225 */ /* 0x000fd000008e040c */
.L_x_98:
[----:B------:R-:W-:Y:S01]  /*51c0*/  ISETP.NE.AND P1, PT, R2, 0x1, PT ;  /* 0x000000010200780c */ /* 0x000fe20003f25270 */
[----:B------:R-:W-:Y:S01]  /*51d0*/  IMAD.MOV R20, RZ, RZ, -R20 ;  /* 0x000000ffff147224 */ /* 0x000fe200078e0a14 */
[----:B--2---:R-:W-:Y:S01]  /*51e0*/  SHF.R.U64 R7, R6, R26, R7 ;  /* 0x0000001a06077219 */ /* 0x004fe20000001207 */
[----:B------:R-:W-:Y:S01]  /*51f0*/  VIADD R9, R24, 0xffffffff ;  /* 0xffffffff18097836 */ /* 0x000fe20000000000 */
[----:B------:R-:W-:Y:S02]  /*5200*/  LOP3.LUT R6, R23, R32, RZ, 0xc0, !PT ;  /* 0x0000002017067212 */ /* 0x000fe400078ec0ff */
[----:B------:R-:W-:Y:S01]  /*5210*/  MOV R11, 0x1 ;  /* 0x00000001000b7802 */ /* 0x000fe20000000f00 */
[----:B------:R-:W-:Y:S01]  /*5220*/  IMAD.MOV R8, RZ, RZ, -R7 ;  /* 0x000000ffff087224 */ /* 0x000fe200078e0a07 */
[----:B------:R-:W-:-:S05]  /*5230*/  LOP3.LUT R9, R14, R9, RZ, 0xc0, !PT ;  /* 0x000000090e097212 */ /* 0x000fca00078ec0ff */
[----:B------:R-:W-:Y:S02]  /*5240*/  @P1 IMAD R29, R27, R20, R10 ;  /* 0x000000141b1d1224 */ /* 0x000fe400078e020a */
[----:B------:R-:W-:Y:S02]  /*5250*/  IMAD R20, R22, R7, R6 ;  /* 0x0000000716147224 */ /* 0x000fe400078e0206 */
[----:B-1----:R-:W-:Y:S02]  /*5260*/  IMAD R6, R8, R28, R25 ;  /* 0x0000001c08067224 */ /* 0x002fe400078e0219 */
[----:B------:R-:W-:Y:S02]  /*5270*/  IMAD R20, R20, R33, R29 ;  /* 0x0000002114147224 */ /* 0x000fe400078e021d */
[----:B------:R-:W-:Y:S02]  /*5280*/  IMAD R9, R6, R24, R9 ;  /* 0x0000001806097224 */ /* 0x000fe400078e0209 */
[----:B------:R-:W-:-:S03]  /*5290*/  IMAD.MOV.U32 R6, RZ, RZ, R21 ;  /* 0x000000ffff067224 */ /* 0x000fc600078e0015 */
[----:B------:R-:W-:Y:S02]  /*52a0*/  SEL R7, R9, R20, !P1 ;  /* 0x0000001409077207 */ /* 0x000fe40004800000 */
[----:B------:R-:W-:-:S07]  /*52b0*/  SEL R20, R20, R9, !P1 ;  /* 0x0000000914147207 */ /* 0x000fce0004800000 */
.L_x_96:
[----:B------:R-:W-:-:S08]  /*52c0*/  NOP ;  /* 0x0000000000007918 */ /* 0x000fd00000000000 */
[----:B------:R-:W1:-:S00]  /*52d0*/  USETMAXREG.DEALLOC.CTAPOOL 0x28 ;  /* 0x00000028000079c8 */ /* 0x000e4000080e0500 */
[----:B-1----:R-:W-:-:S13]  /*52e0*/  ISETP.NE.AND P1, PT, R0, 0x1, PT ;  /* 0x000000010000780c */ /* 0x002fda0003f25270 */
[----:B------:R-:W-:Y:S05]  /*52f0*/  @!P1 BRA `(.L_x_10) ;  /* 0x0000002000cc9947 */ /* 0x000fea0003800000 */
[----:B------:R-:W-:Y:S05]  /*5300*/  @!P4 BRA `(.L_x_99) ;  /* 0x0000001000acc947 */ /* 0x000fea0003800000 */
[----:B------:R-:W-:-:S13]  /*5310*/  ISETP.NE.OR P0, PT, R0, 0x2, P0 ;  /* 0x000000020000780c */ /* 0x000fda0000705670 */
[----:B------:R-:W-:Y:S05]  /*5320*/  @P0 BRA `(.L_x_10) ;  /* 0x0000002000c00947 */ /* 0x000fea0003800000 */
[----:B------:R-:W-:-:S13]  /*5330*/  LOP3.LUT P1, RZ, R11, 0xff, RZ, 0xc0, !PT ;  /* 0x000000ff0bff7812 */ /* 0x000fda000782c0ff */
[----:B------:R-:W-:Y:S05]  /*5340*/  @!P1 BRA `(.L_x_100) ;  /* 0x0000000000189947 */ /* 0x000fea0003800000 */
[----:B------:R-:W-:Y:S01]  /*5350*/  UMOV UR4, 0x400 ;  /* 0x0000040000047882 */ /* 0x000fe20000000000 */
[----:B------:R-:W-:Y:S01]  /*5360*/  IMAD.MOV.U32 R0, RZ, RZ, RZ ;  /* 0x000000ffff007224 */ /* 0x000fe200078e00ff */
[----:B------:R-:W-:-:S04]  /*5370*/  ULEA UR4, UR36, UR4, 0x18 ;  /* 0x0000000424047291 */ /* 0x000fc8000f8ec03f */
[----:B------:R-:W-:-:S05]  /*5380*/  SHF.L.U32 R0, R0, 0x1f, RZ ;  /* 0x0000001f00007819 */ /* 0x000fca00000006ff */
[----:B------:R-:W1:Y:S02]  /*5390*/  SYNCS.PHASECHK.TRANS64.TRYWAIT P0, [UR4+0xa8], R0 ;  /* 0x0000a800ff0075a7 */ /* 0x000e640008000144 */
[----:B-1----:R-:W-:Y:S05]  /*53a0*/  @!P0 BRA `(.L_x_101) ;  /* 0x0000002400288947 */ /* 0x002fea0003800000 */
.L_x_100:
[----:B-1----:R-:W-:Y:S01]  /*53b0*/  PRMT R0, RZ, 0x7610, R0 ;  /* 0x00007610ff007816 */ /* 0x002fe20000000000 */
[----:B------:R-:W-:Y:S06]  /*53c0*/  @P3 BRA `(.L_x_102) ;  /* 0x0000000000243947 */ /* 0x000fec0003800000 */
[----:B------:R-:W-:Y:S02]  /*53d0*/  ULDC.64 UR4, c[0x0][0x588] ;  /* 0x0001620000047ab9 */ /* 0x000fe40000000a00 */
[----:B------:R-:W-:-:S04]  /*53e0*/  ISETP.NE.U32.AND P0, PT, RZ, UR4, PT ;  /* 0x00000004ff007c0c */ /* 0x000fc8000bf05070 */
[----:B------:R-:W-:-:S13]  /*53f0*/  ISETP.NE.AND.EX P0, PT, RZ, UR5, PT, P0 ;  /* 0x00000005ff007c0c */ /* 0x000fda000bf05300 */
[----:B------:R-:W-:Y:S05]  /*5400*/  @!P0 BRA `(.L_x_103) ;  /* 0x00000000000c8947 */ /* 0x000fea0003800000 */
[----:B------:R1:W5:Y:S01]  /*5410*/  LDG.E R3, desc[UR52][R4.64] ;  /* 0x0000003404037981 */ /* 0x000362000c1e1900 */
[----:B------:R-:W-:Y:S01]  /*5420*/  IMAD.MOV.U32 R0, RZ, RZ, 0x1 ;  /* 0x00000001ff007424 */ /* 0x000fe200078e00ff */
[----:B------:R-:W-:Y:S06]  /*5430*/  BRA `(.L_x_102) ;  /* 0x0000000000087947 */ /* 0x000fec0003800000 */
.L_x_103:
[----:B------:R-:W2:Y:S01]  /*5440*/  LDC R3, c[0x0][0x580] ;  /* 0x00016000ff037b82 */ /* 0x000ea20000000800 */
[----:B------:R-:W-:-:S07]  /*5450*/  IMAD.MOV.U32 R0, RZ, RZ, 0x1 ;  /* 0x00000001ff007424 */ /* 0x000fce00078e00ff */
.L_x_102:
[----:B------:R-:W-:Y:S01]  /*5460*/  IMAD.MOV.U32 R8, RZ, RZ, 0x1 ;  /* 0x00000001ff087424 */ /* 0x000fe200078e00ff */
[----:B------:R-:W-:Y:S06]  /*5470*/  @!P1 BRA `(.L_x_104) ;  /* 0x0000000c00e09947 */ /* 0x000fec0003800000 */
[----:B------:R-:W3:Y:S01]  /*5480*/  LDC R9, c[0x0][0x900] ;  /* 0x00024000ff097b82 */ /* 0x000ee20000000800 */
[----:B-1----:R-:W-:Y:S01]  /*5490*/  MOV R4, 0xffffffff ;  /* 0xffffffff00047802 */ /* 0x002fe20000000f00 */
[----:B------:R-:W-:Y:S01]  /*54a0*/  IMAD.MOV.U32 R8, RZ, RZ, 0x1 ;  /* 0x00000001ff087424 */ /* 0x000fe200078e00ff */
[----:B------:R-:W-:Y:S01]  /*54b0*/  LOP3.LUT R10, R18, 0x2, RZ, 0xfc, !PT ;  /* 0x00000002120a7812 */ /* 0x000fe200078efcff */
[----:B------:R-:W-:Y:S01]  /*54c0*/  ULDC.64 UR6, c[0x0][0x198] ;  /* 0x0000660000067ab9 */ /* 0x000fe20000000a00 */
[----:B------:R-:W-:Y:S01]  /*54d0*/  ULDC.64 UR14, c[0x0][0x588] ;  /* 0x00016200000e7ab9 */ /* 0x000fe20000000a00 */
[----:B------:R-:W-:Y:S01]  /*54e0*/  ULDC.64 UR22, c[0x0][0x8f8] ;  /* 0x00023e0000167ab9 */ /* 0x000fe20000000a00 */
[----:B------:R-:W-:Y:S01]  /*54f0*/  ULDC.64 UR24, c[0x0][0x590] ;  /* 0x0001640000187ab9 */ /* 0x000fe20000000a00 */
[----:B------:R-:W1:Y:S01]  /*5500*/  LDC R11, c[0x0][0x8a8] ;  /* 0x00022a00ff0b7b82 */ /* 0x000e620000000800 */
[-C--:B---3--:R-:W-:Y:S02]  /*5510*/  SHF.L.U32 R4, R4, R9.reuse, RZ ;  /* 0x0000000904047219 */ /* 0x088fe400000006ff */
[----:B------:R-:W-:Y:S01]  /*5520*/  SHF.L.U32 R9, R8, R9, RZ ;  /* 0x0000000908097219 */ /* 0x000fe200000006ff */
[----:B------:R-:W-:Y:S01]  /*5530*/  IMAD.MOV.U32 R8, RZ, RZ, 0x1 ;  /* 0x00000001ff087424 */ /* 0x000fe200078e00ff */
[----:B------:R-:W-:Y:S01]  /*5540*/  LOP3.LUT R12, RZ, R4, RZ, 0x33, !PT ;  /* 0x00000004ff0c7212 */ /* 0x000fe200078e33ff */
[----:B-1----:R-:W-:-:S07]  /*5550*/  VIADD R11, R11, 0xffffffff ;  /* 0xffffffff0b0b7836 */ /* 0x002fce0000000000 */
.L_x_136:
[----:B------:R-:W-:Y:S02]  /*5560*/  ISETP.NE.U32.AND P0, PT, RZ, UR24, PT ;  /* 0x00000018ff007c0c */ /* 0x000fe4000bf05070 */
[----:B------:R-:W-:Y:S02]  /*5570*/  R2UR UR19, R20 ;  /* 0x00000000141372ca */ /* 0x000fe400000e0000 */
[----:B------:R-:W-:Y:S02]  /*5580*/  R2UR UR18, R7 ;  /* 0x00000000071272ca */ /* 0x000fe400000e0000 */
[----:B------:R-:W-:-:S09]  /*5590*/  ISETP.NE.AND.EX P0, PT, RZ, UR25, PT, P0 ;  /* 0x00000019ff007c0c */ /* 0x000fd2000bf05300 */
[----:B------:R-:W-:Y:S02]  /*55a0*/  USHF.L.U32 UR19, UR19, 0x7, URZ ;  /* 0x0000000713137899 */ /* 0x000fe4000800063f */
[----:B------:R-:W-:Y:S02]  /*55b0*/  USHF.L.U32 UR18, UR18, 0x7, URZ ;  /* 0x0000000712127899 */ /* 0x000fe4000800063f */
[----:B--234-:R-:W-:Y:S10]  /*55c0*/  @!P0 BRA `(.L_x_105) ;  /* 0x00000000002c8947 */ /* 0x01cff40003800000 */
[----:B------:R-:W-:-:S04]  /*55d0*/  ISETP.NE.U32.AND P1, PT, RZ, UR14, PT ;  /* 0x0000000eff007c0c */ /* 0x000fc8000bf25070 */
[----:B------:R-:W-:-:S13]  /*55e0*/  ISETP.NE.AND.EX P1, PT, RZ, UR15, PT, P1 ;  /* 0x0000000fff007c0c */ /* 0x000fda000bf25310 */
[----:B------:R-:W-:Y:S05]  /*55f0*/  @!P1 BRA `(.L_x_106) ;  /* 0x0000000000189947 */ /* 0x000fea0003800000 */
[----:B------:R-:W1:Y:S01]  /*5600*/  LDC.64 R4, c[0x0][0x588] ;  /* 0x00016200ff047b82 */ /* 0x000e620000000a00 */
[----:B--2--5:R-:W-:-:S04]  /*5610*/  IMAD R3, R6, UR24, RZ ;  /* 0x0000001806037c24 */ /* 0x024fc8000f8e02ff */
[----:B-1----:R-:W-:-:S05]  /*5620*/  IMAD.WIDE R4, R3, 0x4, R4 ;  /* 0x0000000403047825 */ /* 0x002fca00078e0204 */
[----:B------:R1:W5:Y:S01]  /*5630*/  LDG.E R3, desc[UR52][R4.64] ;  /* 0x0000003404037981 */ /* 0x000362000c1e1900 */
[----:B------:R-:W-:Y:S01]  /*5640*/  IMAD.MOV.U32 R0, RZ, RZ, 0x1 ;  /* 0x00000001ff007424 */ /* 0x000fe200078e00ff */
[----:B------:R-:W-:Y:S06]  /*5650*/  BRA `(.L_x_105) ;  /* 0x0000000000087947 */ /* 0x000fec0003800000 */
.L_x_106:
[----:B--2--5:R-:W3:Y:S01]  /*5660*/  LDC R3, c[0x0][0x580] ;  /* 0x00016000ff037b82 */ /* 0x024ee20000000800 */
[----:B------:R-:W-:-:S07]  /*5670*/  IMAD.MOV.U32 R0, RZ, RZ, 0x1 ;  /* 0x00000001ff007424 */ /* 0x000fce00078e00ff */
.L_x_105:
[----:B------:R-:W-:Y:S05]  /*5680*/  @!P0 BRA `(.L_x_107) ;  /* 0x00000000001c8947 */ /* 0x000fea0003800000 */
[----:B------:R-:W-:-:S13]  /*5690*/  LOP3.LUT P2, RZ, R0, 0xff, RZ, 0xc0, !PT ;  /* 0x000000ff00ff7812 */ /* 0x000fda000784c0ff */
[----:B-1----:R-:W1:Y:S02]  /*56a0*/  @!P2 LDC.64 R4, c[0x0][0x588] ;  /* 0x00016200ff04ab82 */ /* 0x002e640000000a00 */
[----:B-1----:R-:W-:-:S04]  /*56b0*/  @!P2 ISETP.NE.U32.AND P0, PT, R4, RZ, PT ;  /* 0x000000ff0400a20c */ /* 0x002fc80003f05070 */
[----:B------:R-:W-:Y:S02]  /*56c0*/  @!P2 ISETP.NE.AND.EX P1, PT, R5, RZ, PT, P0 ;  /* 0x000000ff0500a20c */ /* 0x000fe40003f25300 */
[----:B--23-5:R-:W-:Y:S02]  /*56d0*/  @P2 FSETP.EQ.AND P0, PT, R3, RZ, PT ;  /* 0x000000ff0300220b */ /* 0x02cfe40003f02000 */
[----:B------:R-:W-:Y:S01]  /*56e0*/  @!P2 PLOP3.LUT P0, PT, P1, PT, PT, 0x8, 0x0 ;  /* 0x000000000000a81c */ /* 0x000fe20000f0e170 */
[----:B------:R-:W-:-:S12]  /*56f0*/  BRA `(.L_x_108) ;  /* 0x0000000000047947 */ /* 0x000fd80003800000 */
.L_x_107:
[----:B--23-5:R-:W-:-:S13]  /*5700*/  FSETP.EQ.AND P0, PT, R3, RZ, PT ;  /* 0x000000ff0300720b */ /* 0x02cfda0003f02000 */
.L_x_108:
[----:B------:R-:W-:Y:S02]  /*5710*/  ISETP.NE.AND P2, PT, R10, 0x3, PT ;  /* 0x000000030a00780c */ /* 0x000fe40003f45270 */
[----:B------:R-:W-:-:S04]  /*5720*/  ELECT P1, URZ, PT ;  /* 0x00000000003f782f */ /* 0x000fc80003820000 */
[----:B------:R-:W-:-:S07]  /*5730*/  PLOP3.LUT P0, PT, P1, P0, PT, 0x20, 0x0 ;  /* 0x000000000000781c */ /* 0x000fce0000f00470 */
[----:B------:R-:W-:Y:S06]  /*5740*/  @!P2 BRA `(.L_x_109) ;  /* 0x000000000004a947 */ /* 0x000fec0003800000 */
[----:B------:R-:W-:Y:S01]  /*5750*/  BPT.TRAP 0x1 ;  /* 0x000000040000795c */ /* 0x000fe20000300000 */
.L_x_109:
[----:B------:R-:W2:Y:S01]  /*5760*/  S2UR UR36, SR_CgaCtaId ;  /* 0x00000000002479c3 */ /* 0x000ea20000008800 */
[----:B------:R-:W-:Y:S01]  /*5770*/  UMOV UR4, 0x400 ;  /* 0x0000040000047882 */ /* 0x000fe20000000000 */
[----:B-1----:R-:W-:Y:S01]  /*5780*/  SHF.L.U32 R4, R8, 0x1f, RZ ;  /* 0x0000001f08047819 */ /* 0x002fe200000006ff */
[----:B--2---:R-:W-:-:S09]  /*5790*/  ULEA UR5, UR36, UR4, 0x18 ;  /* 0x0000000424057291 */ /* 0x004fd2000f8ec03f */
[----:B------:R-:W1:Y:S02]  /*57a0*/  SYNCS.PHASECHK.TRANS64.TRYWAIT P1, [UR5+0x80], R4 ;  /* 0x00008004ff0075a7 */ /* 0x000e640008020145 */
[----:B-1----:R-:W-:Y:S05]  /*57b0*/  @!P1 BRA `(.L_x_110) ;  /* 0x00000020003c9947 */ /* 0x002fea0003800000 */
.L_x_170:
[----:B------:R-:W-:Y:S04]  /*57c0*/  BSSY B0, `(.L_x_111) ;  /* 0x000000e000007945 */ /* 0x000fe80003800000 */
[----:B------:R-:W-:Y:S05]  /*57d0*/  @!P0 BRA `(.L_x_112) ;  /* 0x0000000000308947 */ /* 0x000fea0003800000 */
[----:B------:R-:W-:Y:S01]  /*57e0*/  R2UR UR20, R6 ;  /* 0x00000000061472ca */ /* 0x000fe200000e0000 */
[----:B------:R-:W-:Y:S02]  /*57f0*/  UIADD3 UR8, UP0, UR6, 0x3f0, URZ ;  /* 0x000003f006087890 */ /* 0x000fe4000ff1e03f */
[----:B------:R-:W-:Y:S02]  /*5800*/  UIADD3 UR16, UR5, 0x200, URZ ;  /* 0x0000020005107890 */ /* 0x000fe4000fffe03f */
[----:B------:R-:W-:Y:S02]  /*5810*/  UIADD3 UR17, UR5, 0x60, URZ ;  /* 0x0000006005117890 */ /* 0x000fe4000fffe03f */
[----:B------:R-:W-:Y:S01]  /*5820*/  UIADD3.X UR9, URZ, UR7, URZ, UP0, !UPT ;  /* 0x000000073f097290 */ /* 0x000fe200087fe43f */
[----:B------:R-:W-:Y:S01]  /*5830*/  UMOV UR10, 0x0 ;  /* 0x00000000000a7882 */ /* 0x000fe20000000000 */
[----:B------:R-:W-:-:S07]  /*5840*/  UMOV UR11, 0x10000000 ;  /* 0x10000000000b7882 */ /* 0x000fce0000000000 */
[----:B------:R2:W-:Y:S02]  /*5850*/  UTMALDG.3D [UR16], [UR8], desc[UR10] ;  /* 0x00000a10080075b4 */ /* 0x0005e40008011000 */
[----:B--2---:R-:W-:Y:S05]  /*5860*/  @!P2 BRA `(.L_x_113) ;  /* 0x000000000004a947 */ /* 0x004fea0003800000 */
[----:B------:R-:W-:Y:S01]  /*5870*/  BPT.TRAP 0x1 ;  /* 0x000000040000795c */ /* 0x000fe20000300000 */
.L_x_113:
[----:B-1----:R-:W1:Y:S02]  /*5880*/  LDC R5, c[0x0][0x800] ;  /* 0x00020000ff057b82 */ /* 0x002e640000000800 */
[----:B-1----:R2:W-:Y:S02]  /*5890*/  SYNCS.ARRIVE.TRANS64.RED.A0TR RZ, [UR5+0x60], R5 ;  /* 0x00006005ffff79a7 */ /* 0x0025e40008300405 */
.L_x_112:
[----:B------:R-:W-:Y:S05]  /*58a0*/  BSYNC B0 ;  /* 0x0000000000007941 */ /* 0x000fea0003800000 */
.L_x_111:
[----:B------:R-:W-:Y:S05]  /*58b0*/  @!P2 BRA `(.L_x_114) ;  /* 0x000000000004a947 */ /* 0x000fea0003800000 */
[----:B------:R-:W-:Y:S01]  /*58c0*/  BPT.TRAP 0x1 ;  /* 0x000000040000795c */ /* 0x000fe20000300000 */
.L_x_114:
[----:B------:R-:W-:-:S04]  /*58d0*/  UIADD3 UR4, UR5, 0x60, URZ ;  /* 0x0000006005047890 */ /* 0x000fc8000fffe03f */
[----:B------:R-:W-:-:S09]  /*58e0*/  UPRMT UR4, UR36, 0x654, UR4 ;  /* 0x0000065424047896 */ /* 0x000fd20008000004 */
[----:B------:R-:W-:Y:S01]  /*58f0*/  SYNCS.ARRIVE.TRANS64.RED.A1T0 RZ, [UR4], RZ ;  /* 0x000000ffffff79a7 */ /* 0x000fe20008100404 */
[----:B------:R-:W-:Y:S05]  /*5900*/  @!P2 BRA `(.L_x_115) ;  /* 0x000000000004a947 */ /* 0x000fea0003800000 */
[----:B------:R-:W-:Y:S01]  /*5910*/  BPT.TRAP 0x1 ;  /* 0x000000040000795c */ /* 0x000fe20000300000 */
.L_x_115:
[----:B------:R-:W3:Y:S02]  /*5920*/  SYNCS.PHASECHK.TRANS64.TRYWAIT P1, [UR5+0x88], R4 ;  /* 0x00008804ff0075a7 */ /* 0x000ee40008020145 */
[----:B---3--:R-:W-:Y:S05]  /*5930*/  @!P1 BRA `(.L_x_116) ;  /* 0x0000001c00f49947 */ /* 0x008fea0003800000 */
.L_x_171:
[----:B------:R-:W-:Y:S04]  /*5940*/  BSSY B0, `(.L_x_117) ;  /* 0x0000010000007945 */ /* 0x000fe80003800000 */
[----:B------:R-:W-:Y:S05]  /*5950*/  @!P0 BRA `(.L_x_118) ;  /* 0x0000000000388947 */ /* 0x000fea0003800000 */
[----:B------:R-:W-:Y:S01]  /*5960*/  UIADD3 UR16, UP0, UR6, 0x3f0, URZ ;  /* 0x000003f006107890 */ /* 0x000fe2000ff1e03f */
[----:B------:R-:W-:Y:S01]  /*5970*/  R2UR UR12, R6 ;  /* 0x00000000060c72ca */ /* 0x000fe200000e0000 */
[----:B------:R-:W-:Y:S02]  /*5980*/  UIADD3 UR10, UR18, 0x20, URZ ;  /* 0x00000020120a7890 */ /* 0x000fe4000fffe03f */
[----:B------:R-:W-:Y:S02]  /*5990*/  UIADD3 UR8, UR5, 0x2200, URZ ;  /* 0x0000220005087890 */ /* 0x000fe4000fffe03f */
[----:B------:R-:W-:Y:S02]  /*59a0*/  UIADD3 UR9, UR5, 0x68, URZ ;  /* 0x0000006805097890 */ /* 0x000fe4000fffe03f */
[----:B------:R-:W-:Y:S01]  /*59b0*/  UIADD3.X UR17, URZ, UR7, URZ, UP0, !UPT ;  /* 0x000000073f117290 */ /* 0x000fe200087fe43f */
[----:B------:R-:W-:Y:S01]  /*59c0*/  UMOV UR20, 0x0 ;  /* 0x0000000000147882 */ /* 0x000fe20000000000 */
[----:B------:R-:W-:Y:S01]  /*59d0*/  UMOV UR21, 0x10000000 ;  /* 0x1000000000157882 */ /* 0x000fe20000000000 */
[----:B------:R-:W-:-:S06]  /*59e0*/  UMOV UR11, UR19 ;  /* 0x00000013000b7c82 */ /* 0x000fcc0008000000 */
[----:B------:R3:W-:Y:S02]  /*59f0*/  UTMALDG.3D [UR8], [UR16], desc[UR20] ;  /* 0x00001408100075b4 */ /* 0x0007e40008011000 */
[----:B---3--:R-:W-:Y:S05]  /*5a00*/  @!P2 BRA `(.L_x_119) ;  /* 0x000000000004a947 */ /* 0x008fea0003800000 */
[----:B------:R-:W-:Y:S01]  /*5a10*/  BPT.TRAP 0x1 ;  /* 0x000000040000795c */ /* 0x000fe20000300000 */
.L_x_119:
[----:B-12---:R-:W1:Y:S02]  /*5a20*/  LDC R5, c[0x0][0x800] ;  /* 0x00020000ff057b82 */ /* 0x006e640000000800 */
[----:B-1----:R3:W-:Y:S02]  /*5a30*/  SYNCS.ARRIVE.TRANS64.RED.A0TR RZ, [UR5+0x68], R5 ;  /* 0x00006805ffff79a7 */ /* 0x0027e40008300405 */
.L_x_118:
[----:B------:R-:W-:Y:S05]  /*5a40*/  BSYNC B0 ;  /* 0x0000000000007941 */ /* 0x000fea0003800000 */
.L_x_117:
[----:B------:R-:W-:Y:S05]  /*5a50*/  @!P2 BRA `(.L_x_120) ;  /* 0x000000000004a947 */ /* 0x000fea0003800000 */
[----:B------:R-:W-:Y:S01]  /*5a60*/  BPT.TRAP 0x1 ;  /* 0x000000040000795c */ /* 0x000fe20000300000 */
.L_x_120:
[----:B------:R-:W-:-:S04]  /*5a70*/  UIADD3 UR4, UR5, 0x68, URZ ;  /* 0x0000006805047890 */ /* 0x000fc8000fffe03f */
[----:B------:R-:W-:-:S09]  /*5a80*/  UPRMT UR4, UR36, 0x654, UR4 ;  /* 0x0000065424047896 */ /* 0x000fd20008000004 */
[----:B------:R-:W-:Y:S01]  /*5a90*/  SYNCS.ARRIVE.TRANS64.RED.A1T0 RZ, [UR4], RZ ;  /* 0x000000ffffff79a7 */ /* 0x000fe20008100404 */
[----:B------:R-:W-:Y:S05]  /*5aa0*/  @!P2 BRA `(.L_x_121) ;  /* 0x000000000004a947 */ /* 0x000fea0003800000 */
[----:B------:R-:W-:Y:S01]  /*5ab0*/  BPT.TRAP 0x1 ;  /* 0x000000040000795c */ /* 0x000fe20000300000 */
.L_x_121:
[----:B------:R-:W4:Y:S02]  /*5ac0*/  SYNCS.PHASECHK.TRANS64.TRYWAIT P1, [UR5+0x90], R4 ;  /* 0x00009004ff0075a7 */ /* 0x000f240008020145 */
[----:B----4-:R-:W-:Y:S05]  /*5ad0*/  @!P1 BRA `(.L_x_122) ;  /* 0x0000001c00a49947 */ /* 0x010fea0003800000 */
.L_x_172:
        /* <DEDUP_REMOVED lines=12> */
[----:B----4-:R-:W-:Y:S05]  /*5ba0*/  @!P2 BRA `(.L_x_125) ;  /* 0x000000000004a947 */ /* 0x010fea0003800000 */
[----:B------:R-:W-:Y:S01]  /*5bb0*/  BPT.TRAP 0x1 ;  /* 0x000000040000795c */ /* 0x000fe20000300000 */
.L_x_125:
[----:B-123--:R-:W1:Y:S02]  /*5bc0*/  LDC R5, c[0x0][0x800] ;  /* 0x00020000ff057b82 */ /* 0x00ee640000000800 */
[----:B-1----:R4:W-:Y:S02]  /*5bd0*/  SYNCS.ARRIVE.TRANS64.RED.A0TR RZ, [UR5+0x70], R5 ;  /* 0x00007005ffff79a7 */ /* 0x0029e40008300405 */
.L_x_124:
[----:B------:R-:W-:Y:S05]  /*5be0*/  BSYNC B0 ;  /* 0x0000000000007941 */ /* 0x000fea0003800000 */
.L_x_123:
[----:B------:R-:W-:Y:S05]  /*5bf0*/  @!P2 BRA `(.L_x_126) ;  /* 0x000000000004a947 */ /* 0x000fea0003800000 */
[----:B------:R-:W-:Y:S01]  /*5c00*/  BPT.TRAP 0x1 ;  /* 0x000000040000795c */ /* 0x000fe20000300000 */
.L_x_126:
[----:B------:R-:W-:-:S04]  /*5c10*/  UIADD3 UR4, UR5, 0x70, URZ ;  /* 0x0000007005047890 */ /* 0x000fc8000fffe03f */
[----:B------:R-:W-:-:S09]  /*5c20*/  UPRMT UR4, UR36, 0x654, UR4 ;  /* 0x0000065424047896 */ /* 0x000fd20008000004 */
[----:B------:R-:W-:Y:S01]  /*5c30*/  SYNCS.ARRIVE.TRANS64.RED.A1T0 RZ, [UR4], RZ ;  /* 0x000000ffffff79a7 */ /* 0x000fe20008100404 */
[----:B------:R-:W-:Y:S05]  /*5c40*/  @!P2 BRA `(.L_x_127) ;  /* 0x000000000004a947 */ /* 0x000fea0003800000 */
[----:B------:R-:W-:Y:S01]  /*5c50*/  BPT.TRAP 0x1 ;  /* 0x000000040000795c */ /* 0x000fe20000300000 */
.L_x_127:
[----:B------:R-:W5:Y:S02]  /*5c60*/  SYNCS.PHASECHK.TRANS64.TRYWAIT P1, [UR5+0x98], R4 ;  /* 0x00009804ff0075a7 */ /* 0x000f640008020145 */
[----:B-----5:R-:W-:Y:S05]  /*5c70*/  @!P1 BRA `(.L_x_128) ;  /* 0x0000001c00549947 */ /* 0x020fea0003800000 */
.L_x_173:
[----:B------:R-:W-:Y:S04]  /*5c80*/  BSSY B0, `(.L_x_129) ;  /* 0x0000010000007945 */ /* 0x000fe80003800000 */
[----:B------:R-:W-:Y:S05]  /*5c90*/  @!P0 BRA `(.L_x_130) ;  /* 0x0000000000388947 */ /* 0x000fea0003800000 */
[----:B------:R-:W-:Y:S01]  /*5ca0*/  R2UR UR12, R6 ;  /* 0x00000000060c72ca */ /* 0x000fe200000e0000 */
[----:B------:R-:W-:Y:S02]  /*5cb0*/  UIADD3 UR16, UP0, UR6, 0x3f0, URZ ;  /* 0x000003f006107890 */ /* 0x000fe4000ff1e03f */
        /* <DEDUP_REMOVED lines=8> */
[----:B-1----:R-:W-:Y:S05]  /*5d40*/  @!P2 BRA `(.L_x_131) ;  /* 0x000000000004a947 */ /* 0x002fea0003800000 */
[----:B------:R-:W-:Y:S01]  /*5d50*/  BPT.TRAP 0x1 ;  /* 0x000000040000795c */ /* 0x000fe20000300000 */
.L_x_131:
[----:B------:R-:W1:Y:S02]  /*5d60*/  LDC R4, c[0x0][0x800] ;  /* 0x00020000ff047b82 */ /* 0x000e640000000800 */
[----:B-1----:R1:W-:Y:S02]  /*5d70*/  SYNCS.ARRIVE.TRANS64.RED.A0TR RZ, [UR5+0x78], R4 ;  /* 0x00007804ffff79a7 */ /* 0x0023e40008300405 */
.L_x_130:
[----:B------:R-:W-:Y:S05]  /*5d80*/  BSYNC B0 ;  /* 0x0000000000007941 */ /* 0x000fea0003800000 */
.L_x_129:
[----:B------:R-:W-:Y:S05]  /*5d90*/  @!P2 BRA `(.L_x_132) ;  /* 0x000000000004a947 */ /* 0x000fea0003800000 */
[----:B------:R-:W-:Y:S01]  /*5da0*/  BPT.TRAP 0x1 ;  /* 0x000000040000795c */ /* 0x000fe20000300000 */
.L_x_132:
[----:B------:R-:W-:Y:S01]  /*5db0*/  IADD3 R16, P0, R16, UR38, RZ ;  /* 0x0000002610107c10 */ /* 0x000fe2000ff1e0ff */
[----:B------:R-:W-:Y:S01]  /*5dc0*/  UIADD3 UR4, UR5, 0x78, URZ ;  /* 0x0000007805047890 */ /* 0x000fe2000fffe03f */
[----:B------:R-:W-:Y:S01]  /*5dd0*/  LOP3.LUT R8, R8, 0x1, RZ, 0x3c, !PT ;  /* 0x0000000108087812 */ /* 0x000fe200078e3cff */
[----:B------:R-:W-:Y:S01]  /*5de0*/  IMAD.MOV.U32 R7, RZ, RZ, -0x1 ;  /* 0xffffffffff077424 */ /* 0x000fe200078e00ff */
[----:B------:R-:W-:Y:S01]  /*5df0*/  IADD3.X R17, R17, UR37, RZ, P0, !PT ;  /* 0x0000002511117c10 */ /* 0x000fe200087fe4ff */
[----:B------:R-:W-:Y:S01]  /*5e00*/  UPRMT UR4, UR36, 0x654, UR4 ;  /* 0x0000065424047896 */ /* 0x000fe20008000004 */
[----:B------:R-:W-:Y:S01]  /*5e10*/  ISETP.GE.U32.AND P0, PT, R16, UR22, PT ;  /* 0x0000001610007c0c */ /* 0x000fe2000bf06070 */
[----:B------:R-:W-:Y:S01]  /*5e20*/  IMAD.MOV.U32 R6, RZ, RZ, -0x1 ;  /* 0xffffffffff067424 */ /* 0x000fe200078e00ff */
[----:B-1----:R-:W-:Y:S02]  /*5e30*/  PRMT R4, RZ, 0x7610, R4 ;  /* 0x00007610ff047816 */ /* 0x002fe40000000004 */
[----:B------:R-:W-:-:S02]  /*5e40*/  ISETP.GE.U32.AND.EX P0, PT, R17, UR23, PT, P0 ;  /* 0x0000001711007c0c */ /* 0x000fc4000bf06100 */
[----:B------:R-:W-:Y:S02]  /*5e50*/  MOV R20, 0xffffffff ;  /* 0xffffffff00147802 */ /* 0x000fe40000000f00 */
[----:B------:R-:W-:Y:S09]  /*5e60*/  SYNCS.ARRIVE.TRANS64.RED.A1T0 RZ, [UR4], RZ ;  /* 0x000000ffffff79a7 */ /* 0x000ff20008100404 */
[----:B------:R-:W-:Y:S05]  /*5e70*/  @P0 BRA `(.L_x_133) ;  /* 0x0000000400580947 */ /* 0x000fea0003800000 */
[----:B------:R-:W1:Y:S01]  /*5e80*/  S2R R13, SR_CTAID.X ;  /* 0x00000000000d7919 */ /* 0x000e620000002500 */
[----:B------:R-:W5:Y:S01]  /*5e90*/  LDC.64 R14, c[0x0][0x8d0] ;  /* 0x00023400ff0e7b82 */ /* 0x000f620000000a00 */
[----:B------:R-:W-:Y:S01]  /*5ea0*/  ULDC UR4, c[0x0][0x150] ;  /* 0x0000540000047ab9 */ /* 0x000fe20000000800 */
[----:B------:R-:W-:Y:S01]  /*5eb0*/  IMAD.MOV.U32 R22, RZ, RZ, R17 ;  /* 0x000000ffff167224 */ /* 0x000fe200078e0011 */
[----:B------:R-:W2:Y:S05]  /*5ec0*/  S2R R20, SR_CTAID.Y ;  /* 0x0000000000147919 */ /* 0x000eaa0000002600 */
[----:B------:R-:W3:Y:S08]  /*5ed0*/  LDC R6, c[0x0][0x144] ;  /* 0x00005100ff067b82 */ /* 0x000ef00000000800 */
[----:B------:R-:W3:Y:S01]  /*5ee0*/  LDC R21, c[0x0][0x8d8] ;  /* 0x00023600ff157b82 */ /* 0x000ee20000000800 */
[----:B-----5:R-:W-:-:S04]  /*5ef0*/  ISETP.NE.U32.AND P0, PT, R14, RZ, PT ;  /* 0x000000ff0e00720c */ /* 0x020fc80003f05070 */
[----:B------:R-:W-:Y:S02]  /*5f00*/  ISETP.NE.AND.EX P0, PT, R15, RZ, PT, P0 ;  /* 0x000000ff0f00720c */ /* 0x000fe40003f05300 */
[----:B-1----:R-:W-:Y:S02]  /*5f10*/  I2FP.F32.U32 R4, R13 ;  /* 0x0000000d00047245 */ /* 0x002fe40000201000 */
[----:B--2---:R-:W-:-:S03]  /*5f20*/  I2FP.F32.U32 R23, R20 ;  /* 0x0000001400177245 */ /* 0x004fc60000201000 */
[----:B------:R-:W-:-:S06]  /*5f30*/  FMUL R4, R4, UR4 ;  /* 0x0000000404047c20 */ /* 0x000fcc0008400000 */
[----:B------:R-:W3:Y:S02]  /*5f40*/  F2I.U32.TRUNC.NTZ R4, R4 ;  /* 0x0000000400047305 */ /* 0x000ee4000020f000 */
[----:B---34-:R-:W-:-:S04]  /*5f50*/  IMAD.MOV R5, RZ, RZ, -R4 ;  /* 0x000000ffff057224 */ /* 0x018fc800078e0a04 */
[----:B------:R-:W-:Y:S02]  /*5f60*/  IMAD R13, R6, R5, R13 ;  /* 0x00000005060d7224 */ /* 0x000fe400078e020d */
[----:B------:R-:W-:Y:S01]  /*5f70*/  IMAD.MOV.U32 R6, RZ, RZ, R16 ;  /* 0x000000ffff067224 */ /* 0x000fe200078e0010 */
[----:B------:R-:W-:Y:S06]  /*5f80*/  @!P0 BRA `(.L_x_134) ;  /* 0x0000000000308947 */ /* 0x000fec0003800000 */
[----:B------:R-:W1:Y:S02]  /*5f90*/  LDC R5, c[0x0][0x8dc] ;  /* 0x00023700ff057b82 */ /* 0x000e640000000800 */
[----:B-1----:R-:W-:-:S04]  /*5fa0*/  IADD3 R5, P0, R16, R5, RZ ;  /* 0x0000000510057210 */ /* 0x002fc80007f1e0ff */
[----:B------:R-:W-:-:S05]  /*5fb0*/  IADD3.X R19, RZ, R17, RZ, P0, !PT ;  /* 0x00000011ff137210 */ /* 0x000fca00007fe4ff */
[----:B------:R-:W-:-:S04]  /*5fc0*/  IMAD.WIDE.U32 R6, R19, R14, RZ ;  /* 0x0000000e13067225 */ /* 0x000fc800078e00ff */
[----:B------:R-:W-:-:S04]  /*5fd0*/  IMAD.WIDE.U32 R6, P0, R5, R15, R6 ;  /* 0x0000000f05067225 */ /* 0x000fc80007800006 */
[----:B------:R-:W-:-:S04]  /*5fe0*/  IMAD.WIDE.U32 R4, R5, R14, RZ ;  /* 0x0000000e05047225 */ /* 0x000fc800078e00ff */
[----:B------:R-:W-:Y:S01]  /*5ff0*/  IMAD.MOV.U32 R4, RZ, RZ, R7 ;  /* 0x000000ffff047224 */ /* 0x000fe200078e0007 */
[----:B------:R-:W-:Y:S01]  /*6000*/  IADD3 RZ, P1, R5, R6, RZ ;  /* 0x0000000605ff7210 */ /* 0x000fe20007f3e0ff */
[----:B------:R-:W-:-:S04]  /*6010*/  IMAD.X R5, RZ, RZ, RZ, P0 ;  /* 0x000000ffff057224 */ /* 0x000fc800000e06ff */
[----:B------:R-:W-:-:S04]  /*6020*/  IMAD.WIDE.U32.X R4, R19, R15, R4, P1 ;  /* 0x0000000f13047225 */ /* 0x000fc800008e0404 */
[----:B------:R-:W-:Y:S02]  /*6030*/  IMAD.MOV.U32 R6, RZ, RZ, R4 ;  /* 0x000000ffff067224 */ /* 0x000fe400078e0004 */
[----:B------:R-:W-:-:S07]  /*6040*/  IMAD.MOV.U32 R22, RZ, RZ, R5 ;  /* 0x000000ffff167224 */ /* 0x000fce00078e0005 */
.L_x_134:
[----:B------:R-:W-:Y:S01]  /*6050*/  ULDC UR4, c[0x0][0x154] ;  /* 0x0000550000047ab9 */ /* 0x000fe20000000800 */
[----:B------:R-:W1:Y:S01]  /*6060*/  LDC R7, c[0x0][0x148] ;  /* 0x00005200ff077b82 */ /* 0x000e620000000800 */
[----:B------:R-:W-:Y:S01]  /*6070*/  FMUL R14, R23, UR4 ;  /* 0x00000004170e7c20 */ /* 0x000fe20008400000 */
[----:B------:R-:W-:Y:S02]  /*6080*/  ISETP.NE.AND P2, PT, R2, 0x1, PT ;  /* 0x000000010200780c */ /* 0x000fe40003f45270 */
[-CC-:B------:R-:W-:Y:S02]  /*6090*/  SHF.R.U64 R19, R6, R21.reuse, R22.reuse ;  /* 0x0000001506137219 */ /* 0x180fe40000001216 */
[----:B------:R-:W-:Y:S01]  /*60a0*/  SHF.R.U32.HI R21, RZ, R21, R22 ;  /* 0x00000015ff157219 */ /* 0x000fe20000011616 */
[----:B------:R-:W2:Y:S01]  /*60b0*/  F2I.U32.TRUNC.NTZ R14, R14 ;  /* 0x0000000e000e7305 */ /* 0x000ea2000020f000 */
[----:B------:R-:W3:Y:S01]  /*60c0*/  LDC.64 R4, c[0x0][0x8c8] ;  /* 0x00023200ff047b82 */ /* 0x000ee20000000a00 */
[----:B------:R-:W-:-:S05]  /*60d0*/  IADD3 R23, P0, RZ, -R19, RZ ;  /* 0x80000013ff177210 */ /* 0x000fca0007f1e0ff */
[----:B------:R-:W-:Y:S02]  /*60e0*/  IMAD.X R21, RZ, RZ, ~R21, P0 ;  /* 0x000000ffff157224 */ /* 0x000fe400000e0e15 */
[----:B------:R-:W4:Y:S01]  /*60f0*/  LDC R22, c[0x0][0x8c0] ;  /* 0x00023000ff167b82 */ /* 0x000f220000000800 */
[----:B--2---:R-:W-:-:S07]  /*6100*/  IADD3 R15, -R14, RZ, RZ ;  /* 0x000000ff0e0f7210 */ /* 0x004fce0007ffe1ff */
[----:B------:R-:W2:Y:S01]  /*6110*/  LDC R27, c[0x0][0x900] ;  /* 0x00024000ff1b7b82 */ /* 0x000ea20000000800 */
[----:B-1----:R-:W-:-:S07]  /*6120*/  @P2 IMAD R13, R7, R15, R20 ;  /* 0x0000000f070d2224 */ /* 0x002fce00078e0214 */
[----:B------:R-:W1:Y:S01]  /*6130*/  LDC.64 R14, c[0x0][0x8e8] ;  /* 0x00023a00ff0e7b82 */ /* 0x000e620000000a00 */
[----:B---3--:R-:W-:-:S04]  /*6140*/  IMAD R6, R21, R4, RZ ;  /* 0x0000000415067224 */ /* 0x008fc800078e02ff */
[C---:B------:R-:W-:Y:S02]  /*6150*/  IMAD R7, R23.reuse, R5, R6 ;  /* 0x0000000517077224 */ /* 0x040fe400078e0206 */
[----:B------:R-:W-:Y:S01]  /*6160*/  IMAD.WIDE.U32 R4, R23, R4, R16 ;  /* 0x0000000417047225 */ /* 0x000fe200078e0010 */
[----:B------:R-:W3:Y:S03]  /*6170*/  LDC R6, c[0x0][0x8b0] ;  /* 0x00022c00ff067b82 */ /* 0x000ee60000000800 */
[----:B------:R-:W-:-:S05]  /*6180*/  IMAD.IADD R5, R5, 0x1, R7 ;  /* 0x0000000105057824 */ /* 0x000fca00078e0207 */
[-CC-:B----4-:R-:W-:Y:S01]  /*6190*/  SHF.R.U64 R26, R4, R22.reuse, R5.reuse ;  /* 0x00000016041a7219 */ /* 0x190fe20000001205 */
[----:B------:R-:W4:Y:S01]  /*61a0*/  LDC R25, c[0x0][0x8f0] ;  /* 0x00023c00ff197b82 */ /* 0x000f220000000800 */
[----:B------:R-:W-:Y:S02]  /*61b0*/  SHF.R.U32.HI R5, RZ, R22, R5 ;  /* 0x00000016ff057219 */ /* 0x000fe40000011605 */
[----:B-1----:R-:W-:-:S05]  /*61c0*/  ISETP.NE.U32.AND P0, PT, R14, RZ, PT ;  /* 0x000000ff0e00720c */ /* 0x002fca0003f05070 */
[----:B------:R-:W1:Y:S01]  /*61d0*/  LDC R24, c[0x0][0x8e0] ;  /* 0x00023800ff187b82 */ /* 0x000e620000000800 */
[----:B------:R-:W-:Y:S02]  /*61e0*/  ISETP.NE.AND.EX P0, PT, R15, RZ, PT, P0 ;  /* 0x000000ff0f00720c */ /* 0x000fe40003f05300 */
[----:B---3--:R-:W-:-:S05]  /*61f0*/  SHF.R.U64 R23, R26, R6, R5 ;  /* 0x000000061a177219 */ /* 0x008fca0000001205 */
[----:B------:R-:W3:Y:S01]  /*6200*/  LDC R22, c[0x0][0x8b8] ;  /* 0x00022e00ff167b82 */ /* 0x000ee20000000800 */
[----:B------:R-:W-:-:S04]  /*6210*/  SHF.R.U32.HI R4, RZ, R6, R5 ;  /* 0x00000006ff047219 */ /* 0x000fc80000011605 */
[-CC-:B--2---:R-:W-:Y:S02]  /*6220*/  SHF.R.U64 R21, R23, R27.reuse, R4.reuse ;  /* 0x0000001b17157219 */ /* 0x184fe40000001204 */
[----:B------:R-:W-:Y:S01]  /*6230*/  SHF.R.U32.HI R27, RZ, R27, R4 ;  /* 0x0000001bff1b7219 */ /* 0x000fe20000011604 */
[----:B------:R-:W2:Y:S02]  /*6240*/  LDC R20, c[0x0][0x8a8] ;  /* 0x00022a00ff147b82 */ /* 0x000ea40000000800 */
[----:B------:R-:W-:Y:S02]  /*6250*/  IMAD.MOV.U32 R4, RZ, RZ, R21 ;  /* 0x000000ffff047224 */ /* 0x000fe400078e0015 */
[----:B------:R-:W-:Y:S01]  /*6260*/  IMAD.MOV.U32 R5, RZ, RZ, R27 ;  /* 0x000000ffff057224 */ /* 0x000fe200078e001b */
[----:B----4-:R-:W-:Y:S06]  /*6270*/  @!P0 BRA `(.L_x_135) ;  /* 0x0000000000288947 */ /* 0x010fec0003800000 */
[----:B------:R-:W4:Y:S02]  /*6280*/  LDC R4, c[0x0][0x8f4] ;  /* 0x00023d00ff047b82 */ /* 0x000f240000000800 */
[----:B----4-:R-:W-:-:S05]  /*6290*/  IADD3 R5, P0, R21, R4, RZ ;  /* 0x0000000415057210 */ /* 0x010fca0007f1e0ff */
[----:B------:R-:W-:-:S04]  /*62a0*/  IMAD.X R27, RZ, RZ, R27, P0 ;  /* 0x000000ffff1b7224 */ /* 0x000fc800000e061b */
[----:B------:R-:W-:-:S04]  /*62b0*/  IMAD.WIDE.U32 R6, R27, R14, RZ ;  /* 0x0000000e1b067225 */ /* 0x000fc800078e00ff */
[----:B------:R-:W-:-:S04]  /*62c0*/  IMAD.WIDE.U32 R6, P0, R5, R15, R6 ;  /* 0x0000000f05067225 */ /* 0x000fc80007800006 */
[----:B------:R-:W-:Y:S01]  /*62d0*/  IMAD.WIDE.U32 R4, R5, R14, RZ ;  /* 0x0000000e05047225 */ /* 0x000fe200078e00ff */
[----:B------:R-:W-:-:S04]  /*62e0*/  MOV R4, R7 ;  /* 0x0000000700047202 */ /* 0x000fc80000000f00 */
[----:B------:R-:W-:Y:S01]  /*62f0*/  IADD3 RZ, P1, R5, R6, RZ ;  /* 0x0000000605ff7210 */ /* 0x000fe20007f3e0ff */
[----:B------:R-:W-:-:S04]  /*6300*/  IMAD.X R5, RZ, RZ, RZ, P0 ;  /* 0x000000ffff057224 */ /* 0x000fc800000e06ff */
[----:B------:R-:W-:-:S08]  /*6310*/  IMAD.WIDE.U32.X R4, R27, R15, R4, P1 ;  /* 0x0000000f1b047225 */ /* 0x000fd000008e0404 */
.L_x_135:
[----:B------:R-:W-:Y:S01]  /*6320*/  SHF.R.U64 R25, R4, R25, R5 ;  /* 0x0000001904197219 */ /* 0x000fe20000001205 */
[----:B------:R-:W-:Y:S01]  /*6330*/  IMAD.MOV.U32 R6, RZ, RZ, R19 ;  /* 0x000000ffff067224 */ /* 0x000fe200078e0013 */
[----:B------:R-:W-:Y:S02]  /*6340*/  LOP3.LUT R4, R23, R12, RZ, 0xc0, !PT ;  /* 0x0000000c17047212 */ /* 0x000fe400078ec0ff */
[----:B------:R-:W-:Y:S01]  /*6350*/  LOP3.LUT R26, R26, R11, RZ, 0xc0, !PT ;  /* 0x0000000b1a1a7212 */ /* 0x000fe200078ec0ff */
[----:B------:R-:W-:Y:S02]  /*6360*/  IMAD.MOV R5, RZ, RZ, -R25 ;  /* 0x000000ffff057224 */ /* 0x000fe400078e0a19 */
[----:B------:R-:W-:Y:S02]  /*6370*/  IMAD R4, R9, R25, R4 ;  /* 0x0000001909047224 */ /* 0x000fe400078e0204 */
[----:B-1----:R-:W-:Y:S02]  /*6380*/  IMAD R21, R5, R24, R21 ;  /* 0x0000001805157224 */ /* 0x002fe400078e0215 */
[----:B---3--:R-:W-:-:S02]  /*6390*/  IMAD R13, R4, R22, R13 ;  /* 0x00000016040d7224 */ /* 0x008fc400078e020d */
[----:B--2---:R-:W-:Y:S02]  /*63a0*/  IMAD R20, R21, R20, R26 ;  /* 0x0000001415147224 */ /* 0x004fe400078e021a */
[----:B------:R-:W-:-:S03]  /*63b0*/  IMAD.MOV.U32 R4, RZ, RZ, 0x1 ;  /* 0x00000001ff047424 */ /* 0x000fc600078e00ff */
[----:B------:R-:W-:Y:S02]  /*63c0*/  SEL R7, R20, R13, !P2 ;  /* 0x0000000d14077207 */ /* 0x000fe40005000000 */
[----:B------:R-:W-:-:S07]  /*63d0*/  SEL R20, R13, R20, !P2 ;  /* 0x000000140d147207 */ /* 0x000fce0005000000 */
.L_x_133:
[----:B------:R-:W-:-:S13]  /*63e0*/  LOP3.LUT P0, RZ, R4, 0xff, RZ, 0xc0, !PT ;  /* 0x000000ff04ff7812 */ /* 0x000fda000780c0ff */
[----:B------:R-:W-:Y:S05]  /*63f0*/  @P0 BRA `(.L_x_136) ;  /* 0xfffffff000580947 */ /* 0x000fea000383ffff */
.L_x_104:
[----:B------:R-:W-:-:S13]  /*6400*/  ELECT P0, URZ, PT ;  /* 0x00000000003f782f */ /* 0x000fda0003800000 */
[----:B------:R-:W-:Y:S05]  /*6410*/  @!P0 BRA `(.L_x_10) ;  /* 0x0000001000848947 */ /* 0x000fea0003800000 */
[----:B------:R-:W-:-:S04]  /*6420*/  LOP3.LUT R18, R18, 0x2, RZ, 0xfc, !PT ;  /* 0x0000000212127812 */ /* 0x000fc800078efcff */
[----:B------:R-:W-:-:S13]  /*6430*/  ISETP.NE.AND P1, PT, R18, 0x3, PT ;  /* 0x000000031200780c */ /* 0x000fda0003f25270 */
[----:B------:R-:W-:Y:S05]  /*6440*/  @!P1 BRA `(.L_x_137) ;  /* 0x0000000000049947 */ /* 0x000fea0003800000 */
[----:B------:R-:W-:Y:S01]  /*6450*/  BPT.TRAP 0x1 ;  /* 0x000000040000795c */ /* 0x000fe20000300000 */
.L_x_137:
[----:B--2--5:R-:W-:Y:S01]  /*6460*/  IMAD.U32 R3, RZ, RZ, UR36 ;  /* 0x00000024ff037e24 */ /* 0x024fe2000f8e00ff */
[----:B------:R-:W-:Y:S02]  /*6470*/  MOV R2, 0x400 ;  /* 0x0000040000027802 */ /* 0x000fe40000000f00 */
[----:B------:R-:W-:Y:S02]  /*6480*/  SHF.L.U32 R0, R8, 0x1f, RZ ;  /* 0x0000001f08007819 */ /* 0x000fe400000006ff */
[----:B------:R-:W-:-:S04]  /*6490*/  LEA R3, R3, R2, 0x18 ;  /* 0x0000000203037211 */ /* 0x000fc800078ec0ff */
[----:B------:R-:W2:Y:S02]  /*64a0*/  SYNCS.PHASECHK.TRANS64.TRYWAIT P0, [R3+URZ+0x80], R0 ;  /* 0x00008000030075a7 */ /* 0x000ea4000800017f */
[----:B--2---:R-:W-:Y:S05]  /*64b0*/  @!P0 BRA `(.L_x_138) ;  /* 0x00000014005c8947 */ /* 0x004fea0003800000 */
.L_x_174:
[----:B------:R-:W-:Y:S05]  /*64c0*/  @!P1 BRA `(.L_x_139) ;  /* 0x0000000000049947 */ /* 0x000fea0003800000 */
[----:B------:R-:W-:Y:S01]  /*64d0*/  BPT.TRAP 0x1 ;  /* 0x000000040000795c */ /* 0x000fe20000300000 */
.L_x_139:
[----:B------:R-:W5:Y:S02]  /*64e0*/  SYNCS.PHASECHK.TRANS64.TRYWAIT P0, [R3+URZ+0x88], R0 ;  /* 0x00008800030075a7 */ /* 0x000f64000800017f */
[----:B-----5:R-:W-:Y:S05]  /*64f0*/  @!P0 BRA `(.L_x_140) ;  /* 0x0000001400608947 */ /* 0x020fea0003800000 */
.L_x_175:
[----:B------:R-:W-:Y:S05]  /*6500*/  @!P1 BRA `(.L_x_141) ;  /* 0x0000000000049947 */ /* 0x000fea0003800000 */
[----:B------:R-:W-:Y:S01]  /*6510*/  BPT.TRAP 0x1 ;  /* 0x000000040000795c */ /* 0x000fe20000300000 */
.L_x_141:
[----:B------:R-:W5:Y:S02]  /*6520*/  SYNCS.PHASECHK.TRANS64.TRYWAIT P0, [R3+URZ+0x90], R0 ;  /* 0x00009000030075a7 */ /* 0x000f64000800017f */
[----:B-----5:R-:W-:Y:S05]  /*6530*/  @!P0 BRA `(.L_x_142) ;  /* 0x0000001400648947 */ /* 0x020fea0003800000 */
.L_x_176:
[----:B------:R-:W-:Y:S05]  /*6540*/  @!P1 BRA `(.L_x_143) ;  /* 0x0000000000049947 */ /* 0x000fea0003800000 */
[----:B------:R-:W-:Y:S01]  /*6550*/  BPT.TRAP 0x1 ;  /* 0x000000040000795c */ /* 0x000fe20000300000 */
.L_x_143:
[----:B------:R-:W-:-:S07]  /*6560*/  SHF.L.U32 R8, R8, 0x1f, RZ ;  /* 0x0000001f08087819 */ /* 0x000fce00000006ff */
.L_x_144:
[----:B------:R1:W1:Y:S02]  /*6570*/  SYNCS.PHASECHK.TRANS64.TRYWAIT P0, [R3+URZ+0x98], R8 ;  /* 0x00009808030075a7 */ /* 0x000264000800017f */
[----:B-1----:R-:W-:Y:S05]  /*6580*/  @!P0 NANOSLEEP.SYNCS 0x989680 ;  /* 0x009896800000895d */ /* 0x002fea0003900000 */
[----:B------:R-:W1:Y:S02]  /*6590*/  @!P0 SYNCS.PHASECHK.TRANS64 P0, [R3+URZ+0x98], R8 ;  /* 0x00009808030085a7 */ /* 0x000e64000800007f */
[----:B-1----:R-:W-:Y:S05]  /*65a0*/  @P0 BRA `(.L_x_10) ;  /* 0x0000001000200947 */ /* 0x002fea0003800000 */
[----:B------:R-:W-:Y:S05]  /*65b0*/  BRA `(.L_x_144) ;  /* 0xfffffffc00ec7947 */ /* 0x000fea000383ffff */
.L_x_99:
[----:B------:R-:W-:Y:S01]  /*65c0*/  LOP3.LUT P0, RZ, R11, 0xff, RZ, 0xc0, !PT ;  /* 0x000000ff0bff7812 */ /* 0x000fe2000780c0ff */
[----:B------:R-:W-:Y:S01]  /*65d0*/  IMAD.MOV.U32 R0, RZ, RZ, 0x1 ;  /* 0x00000001ff007424 */ /* 0x000fe200078e00ff */
[----:B------:R-:W-:-:S11]  /*65e0*/  MOV R12, RZ ;  /* 0x000000ff000c7202 */ /* 0x000fd60000000f00 */
[----:B------:R-:W-:Y:S05]  /*65f0*/  @!P0 BRA `(.L_x_145) ;  /* 0x0000000c00108947 */ /* 0x000fea0003800000 */
[----:B------:R-:W1:Y:S01]  /*6600*/  LDC R0, c[0x0][0x28c] ;  /* 0x0000a300ff007b82 */ /* 0x000e620000000800 */
[C---:B------:R-:W-:Y:S01]  /*6610*/  LOP3.LUT P2, RZ, R3.reuse, 0x7f, RZ, 0xc0, !PT ;  /* 0x0000007f03ff7812 */ /* 0x040fe2000784c0ff */
[----:B------:R-:W-:Y:S01]  /*6620*/  ULDC UR5, c[0x0][0x900] ;  /* 0x0002400000057ab9 */ /* 0x000fe20000000800 */
[----:B------:R-:W-:Y:S01]  /*6630*/  LOP3.LUT P0, RZ, R3, 0x1f, RZ, 0xc0, !PT ;  /* 0x0000001f03ff7812 */ /* 0x000fe2000780c0ff */
[----:B------:R-:W-:Y:S01]  /*6640*/  UMOV UR6, 0xffffffff ;  /* 0xffffffff00067882 */ /* 0x000fe20000000000 */
[----:B------:R-:W-:Y:S01]  /*6650*/  BSSY B0, `(.L_x_145) ;  /* 0x00000be000007945 */ /* 0x000fe20003800000 */
[----:B------:R-:W-:Y:S01]  /*6660*/  USHF.L.U32 UR6, UR6, UR5, URZ ;  /* 0x0000000506067299 */ /* 0x000fe2000800063f */
[----:B------:R-:W-:Y:S01]  /*6670*/  IMAD.MOV.U32 R13, RZ, RZ, 0x1 ;  /* 0x00000001ff0d7424 */ /* 0x000fe200078e00ff */
[----:B------:R-:W-:Y:S01]  /*6680*/  LOP3.LUT R11, R19, 0x2, RZ, 0xfc, !PT ;  /* 0x00000002130b7812 */ /* 0x000fe200078efcff */
[----:B------:R-:W-:Y:S01]  /*6690*/  IMAD.MOV.U32 R12, RZ, RZ, RZ ;  /* 0x000000ffff0c7224 */ /* 0x000fe200078e00ff */
[----:B------:R-:W-:Y:S01]  /*66a0*/  PLOP3.LUT P0, PT, P0, P2, PT, 0x8a, 0x0 ;  /* 0x000000000000781c */ /* 0x000fe20000705172 */
[----:B------:R-:W-:Y:S01]  /*66b0*/  ULDC UR4, c[0x0][0x8a8] ;  /* 0x00022a0000047ab9 */ /* 0x000fe20000000800 */
[----:B------:R-:W-:Y:S01]  /*66c0*/  UMOV UR7, 0x1 ;  /* 0x0000000100077882 */ /* 0x000fe20000000000 */
[----:B------:R-:W-:-:S02]  /*66d0*/  UIADD3 UR15, UR4, -0x1, URZ ;  /* 0xffffffff040f7890 */ /* 0x000fc4000fffe03f */
[----:B------:R-:W-:Y:S02]  /*66e0*/  USHF.L.U32 UR17, UR7, UR5, URZ ;  /* 0x0000000507117299 */ /* 0x000fe4000800063f */
[----:B------:R-:W-:Y:S01]  /*66f0*/  ULOP3.LUT UR16, URZ, UR6, URZ, 0x33, !UPT ;  /* 0x000000063f107292 */ /* 0x000fe2000f8e333f */
[----:B------:R-:W-:Y:S01]  /*6700*/  ULDC.64 UR20, c[0x0][0x198] ;  /* 0x0000660000147ab9 */ /* 0x000fe20000000a00 */
[----:B-1----:R-:W-:-:S05]  /*6710*/  VIADD R0, R0, 0x3f ;  /* 0x0000003f00007836 */ /* 0x002fca0000000000 */
[----:B------:R-:W-:-:S04]  /*6720*/  SHF.R.S32.HI R3, RZ, 0x1f, R0 ;  /* 0x0000001fff037819 */ /* 0x000fc80000011400 */
[----:B------:R-:W-:Y:S01]  /*6730*/  LEA.HI R3, R3, R0, RZ, 0x6 ;  /* 0x0000000003037211 */ /* 0x000fe200078f30ff */
[----:B------:R-:W-:-:S03]  /*6740*/  IMAD.MOV.U32 R0, RZ, RZ, 0x1 ;  /* 0x00000001ff007424 */ /* 0x000fc600078e00ff */
[----:B------:R-:W-:-:S05]  /*6750*/  SHF.R.S32.HI R3, RZ, 0x6, R3 ;  /* 0x00000006ff037819 */ /* 0x000fca0000011403 */
[----:B------:R-:W-:-:S07]  /*6760*/  VIADD R10, R3, 0x1 ;  /* 0x00000001030a7836 */ /* 0x000fce0000000000 */
.L_x_157:
[----:B------:R-:W-:-:S03]  /*6770*/  UMOV UR4, 0xffffffff ;  /* 0xffffffff00047882 */ /* 0x000fc60000000000 */
[----:B------:R-:W-:Y:S05]  /*6780*/  BRA.DIV UR4, `(.L_x_146) ;  /* 0x0000001204e47947 */ /* 0x000fea000b800000 */
[----:B------:R-:W-:-:S13]  /*6790*/  ELECT P6, URZ, PT ;  /* 0x00000000003f782f */ /* 0x000fda00038c0000 */
.L_x_179:
[----:B------:R-:W1:Y:S01]  /*67a0*/  LDC R4, c[0x0][0x28c] ;  /* 0x0000a300ff047b82 */ /* 0x000e620000000800 */
[----:B------:R-:W-:Y:S01]  /*67b0*/  BSSY B1, `(.L_x_147) ;  /* 0x0000035000017945 */ /* 0x000fe20003800000 */
[----:B-1----:R-:W-:-:S13]  /*67c0*/  ISETP.LT.OR P6, PT, R4, 0x1, !P6 ;  /* 0x000000010400780c */ /* 0x002fda00077c1670 */
[----:B------:R-:W-:Y:S05]  /*67d0*/  @P6 BRA `(.L_x_148) ;  /* 0x0000000000c86947 */ /* 0x000fea0003800000 */
[----:B------:R-:W-:Y:S01]  /*67e0*/  SHF.L.U32 R14, R7, 0x7, RZ ;  /* 0x00000007070e7819 */ /* 0x000fe200000006ff */
[----:B------:R-:W-:Y:S02]  /*67f0*/  IMAD.SHL.U32 R20, R20, 0x80, RZ ;  /* 0x0000008014147824 */ /* 0x000fe400078e00ff */
[----:B------:R-:W-:Y:S02]  /*6800*/  IMAD.MOV.U32 R21, RZ, RZ, RZ ;  /* 0x000000ffff157224 */ /* 0x000fe400078e00ff */
[----:B------:R-:W-:Y:S02]  /*6810*/  IMAD.MOV.U32 R4, RZ, RZ, R10 ;  /* 0x000000ffff047224 */ /* 0x000fe400078e000a */
[----:B------:R-:W-:Y:S02]  /*6820*/  IMAD.MOV.U32 R5, RZ, RZ, R0 ;  /* 0x000000ffff057224 */ /* 0x000fe400078e0000 */
[----:B------:R-:W-:-:S07]  /*6830*/  IMAD.MOV.U32 R7, RZ, RZ, R12 ;  /* 0x000000ffff077224 */ /* 0x000fce00078e000c */
.L_x_152:
[----:B------:R-:W1:Y:S01]  /*6840*/  S2R R9, SR_CgaCtaId ;  /* 0x0000000000097919 */ /* 0x000e620000008800 */
[----:B------:R-:W-:-:S04]  /*6850*/  MOV R8, 0x400 ;  /* 0x0000040000087802 */ /* 0x000fc80000000f00 */
[----:B-1----:R-:W-:Y:S02]  /*6860*/  LEA R18, R9, R8, 0x18 ;  /* 0x0000000809127211 */ /* 0x002fe400078ec0ff */
[----:B------:R-:W-:Y:S01]  /*6870*/  SHF.L.U32 R8, R5, 0x1f, RZ ;  /* 0x0000001f05087819 */ /* 0x000fe200000006ff */
[----:B------:R-:W1:Y:S01]  /*6880*/  @!P2 LDC R9, c[0x0][0x500] ;  /* 0x00014000ff09ab82 */ /* 0x000e620000000800 */
[----:B------:R-:W-:-:S04]  /*6890*/  LEA R15, R7, R18, 0x3 ;  /* 0x00000012070f7211 */ /* 0x000fc800078e18ff */
[----:B------:R-:W2:Y:S02]  /*68a0*/  SYNCS.PHASECHK.TRANS64.TRYWAIT P1, [R15+URZ+0x30], R8 ;  /* 0x000030080f0075a7 */ /* 0x000ea4000802017f */
[----:B--2---:R-:W-:Y:S05]  /*68b0*/  @!P1 BRA `(.L_x_149) ;  /* 0x0000001000b89947 */ /* 0x004fea0003800000 */
.L_x_180:
[----:B--2---:R-:W-:Y:S01]  /*68c0*/  PRMT R8, R11, 0x9910, RZ ;  /* 0x000099100b087816 */ /* 0x004fe200000000ff */
[----:B-1----:R1:W-:Y:S03]  /*68d0*/  @!P2 SYNCS.ARRIVE.TRANS64 RZ, [R15+URZ], R9 ;  /* 0x000000090fffa9a7 */ /* 0x0023e6000800003f */
[----:B------:R-:W-:-:S13]  /*68e0*/  ISETP.NE.AND P1, PT, R8, 0x2, PT ;  /* 0x000000020800780c */ /* 0x000fda0003f25270 */
[----:B-1----:R-:W-:Y:S05]  /*68f0*/  @P1 BRA `(.L_x_150) ;  /* 0x0000000000041947 */ /* 0x002fea0003800000 */
[----:B------:R-:W-:Y:S01]  /*6900*/  BPT.TRAP 0x1 ;  /* 0x000000040000795c */ /* 0x000fe20000300000 */
.L_x_150:
[----:B------:R-:W-:Y:S05]  /*6910*/  @P0 BRA `(.L_x_151) ;  /* 0x0000000000040947 */ /* 0x000fea0003800000 */
[----:B------:R-:W-:Y:S01]  /*6920*/  BPT.TRAP 0x1 ;  /* 0x000000040000795c */ /* 0x000fe20000300000 */
.L_x_151:
[----:B------:R-:W-:Y:S01]  /*6930*/  IMAD R18, R7, 0x4000, R18 ;  /* 0x0000400007127824 */ /* 0x000fe200078e0212 */
[----:B------:R-:W-:Y:S01]  /*6940*/  R2UR UR9, R15 ;  /* 0x000000000f0972ca */ /* 0x000fe200000e0000 */
[----:B------:R-:W-:Y:S01]  /*6950*/  VIADD R4, R4, 0xffffffff ;  /* 0xffffffff04047836 */ /* 0x000fe20000000000 */
[----:B------:R-:W-:Y:S01]  /*6960*/  UIADD3 UR4, UP0, UR20, 0xf0, URZ ;  /* 0x000000f014047890 */ /* 0x000fe2000ff1e03f */
[----:B------:R-:W-:Y:S01]  /*6970*/  R2UR UR11, R20 ;  /* 0x00000000140b72ca */ /* 0x000fe200000e0000 */
[----:B------:R-:W-:Y:S01]  /*6980*/  UIADD3 UR22, UP1, UR20, 0x1f0, URZ ;  /* 0x000001f014167890 */ /* 0x000fe2000ff3e03f */
[----:B------:R-:W-:Y:S01]  /*6990*/  R2UR UR8, R18 ;  /* 0x00000000120872ca */ /* 0x000fe200000e0000 */
[----:B------:R-:W-:Y:S01]  /*69a0*/  UIADD3.X UR5, URZ, UR21, URZ, UP0, !UPT ;  /* 0x000000153f057290 */ /* 0x000fe200087fe43f */
[----:B------:R-:W-:Y:S01]  /*69b0*/  R2UR UR10, R21 ;  /* 0x00000000150a72ca */ /* 0x000fe200000e0000 */
[----:B------:R-:W-:Y:S01]  /*69c0*/  VIADD R7, R7, 0x1 ;  /* 0x0000000107077836 */ /* 0x000fe20000000000 */
[----:B------:R-:W-:Y:S01]  /*69d0*/  R2UR UR12, R6 ;  /* 0x00000000060c72ca */ /* 0x000fe200000e0000 */
[----:B------:R-:W-:Y:S01]  /*69e0*/  UIADD3.X UR23, URZ, UR21, URZ, UP1, !UPT ;  /* 0x000000153f177290 */ /* 0x000fe20008ffe43f */
[----:B------:R-:W-:Y:S01]  /*69f0*/  R2UR UR18, R14 ;  /* 0x000000000e1272ca */ /* 0x000fe200000e0000 */
[----:B------:R-:W-:Y:S01]  /*6a00*/  UMOV UR6, 0x0 ;  /* 0x0000000000067882 */ /* 0x000fe20000000000 */
[----:B------:R-:W-:Y:S01]  /*6a10*/  ISETP.GT.AND P3, PT, R4, 0x1, PT ;  /* 0x000000010400780c */ /* 0x000fe20003f64270 */
[----:B------:R-:W-:Y:S01]  /*6a20*/  UMOV UR7, 0x10000000 ;  /* 0x1000000000077882 */ /* 0x000fe20000000000 */
[----:B------:R-:W-:Y:S01]  /*6a30*/  ISETP.NE.AND P1, PT, R7, 0x6, PT ;  /* 0x000000060700780c */ /* 0x000fe20003f25270 */
[----:B------:R-:W-:-:S02]  /*6a40*/  VIADD R21, R21, 0x40 ;  /* 0x0000004015157836 */ /* 0x000fc40000000000 */
[----:B------:R-:W-:Y:S01]  /*6a50*/  UIADD3 UR13, UR8, 0x8400, URZ ;  /* 0x00008400080d7890 */ /* 0x000fe2000fffe03f */
[----:B------:R-:W-:Y:S01]  /*6a60*/  SEL R8, RZ, 0x1, P1 ;  /* 0x00000001ff087807 */ /* 0x000fe20000800000 */
[----:B------:R-:W-:Y:S01]  /*6a70*/  UIADD3 UR14, UR8, 0x20400, URZ ;  /* 0x00020400080e7890 */ /* 0x000fe2000fffe03f */
[----:B------:R-:W-:Y:S02]  /*6a80*/  SEL R7, R7, RZ, P1 ;  /* 0x000000ff07077207 */ /* 0x000fe40000800000 */
[----:B------:R-:W-:Y:S02]  /*6a90*/  LOP3.LUT R5, R5, R8, RZ, 0x3c, !PT ;  /* 0x0000000805057212 */ /* 0x000fe400078e3cff */
[----:B------:R-:W-:Y:S02]  /*6aa0*/  UMOV UR8, UR13 ;  /* 0x0000000d00087c82 */ /* 0x000fe40008000000 */
[----:B------:R1:W-:Y:S02]  /*6ab0*/  UTMALDG.3D [UR8], [UR4], desc[UR6] ;  /* 0x00000608040075b4 */ /* 0x0003e40008011000 */
[----:B-1----:R-:W-:Y:S01]  /*6ac0*/  UMOV UR8, UR14 ;  /* 0x0000000e00087c82 */ /* 0x002fe20008000000 */
[----:B------:R-:W-:-:S02]  /*6ad0*/  UMOV UR11, UR18 ;  /* 0x00000012000b7c82 */ /* 0x000fc40008000000 */
[----:B------:R1:W-:Y:S02]  /*6ae0*/  UTMALDG.3D [UR8], [UR22], desc[UR6] ;  /* 0x00000608160075b4 */ /* 0x0003e40008011000 */
[----:B-1----:R-:W-:Y:S05]  /*6af0*/  @P3 BRA `(.L_x_152) ;  /* 0xfffffffc00503947 */ /* 0x002fea000383ffff */
.L_x_148:
[----:B------:R-:W-:Y:S05]  /*6b00*/  BSYNC B1 ;  /* 0x0000000000017941 */ /* 0x000fea0003800000 */
.L_x_147:
[----:B------:R-:W-:Y:S01]  /*6b10*/  LOP3.LUT P3, RZ, R13, 0xff, RZ, 0xc0, !PT ;  /* 0x000000ff0dff7812 */ /* 0x000fe2000786c0ff */
[----:B------:R-:W-:Y:S01]  /*6b20*/  IMAD.IADD R12, R3, 0x1, R12 ;  /* 0x00000001030c7824 */ /* 0x000fe200078e020c */
[----:B------:R-:W-:Y:S01]  /*6b30*/  IADD3 R16, P4, R16, UR38, RZ ;  /* 0x0000002610107c10 */ /* 0x000fe2000ff9e0ff */
[----:B------:R-:W-:Y:S01]  /*6b40*/  ULDC.64 UR4, c[0x0][0x8f8] ;  /* 0x00023e0000047ab9 */ /* 0x000fe20000000a00 */
[----:B------:R-:W-:Y:S01]  /*6b50*/  BSSY B1, `(.L_x_153) ;  /* 0x000006b000017945 */ /* 0x000fe20003800000 */
[----:B------:R-:W-:Y:S02]  /*6b60*/  MOV R20, 0xffffffff ;  /* 0xffffffff00147802 */ /* 0x000fe40000000f00 */
[----:B------:R-:W-:Y:S02]  /*6b70*/  ISETP.GT.U32.AND P1, PT, R12, 0x5, PT ;  /* 0x000000050c00780c */ /* 0x000fe40003f24070 */
[----:B------:R-:W-:Y:S02]  /*6b80*/  IADD3.X R17, R17, UR37, RZ, P4, !PT ;  /* 0x0000002511117c10 */ /* 0x000fe4000a7fe4ff */
[----:B------:R-:W-:-:S02]  /*6b90*/  ISETP.LT.U32.AND P1, PT, R3, 0x6, P1 ;  /* 0x000000060300780c */ /* 0x000fc40000f21070 */
[----:B------:R-:W1:Y:S01]  /*6ba0*/  @P3 S2R R5, SR_CgaCtaId ;  /* 0x0000000000053919 */ /* 0x000e620000008800 */
[----:B------:R-:W-:Y:S02]  /*6bb0*/  @P3 MOV R4, 0x400 ;  /* 0x0000040000043802 */ /* 0x000fe40000000f00 */
[----:B------:R-:W-:Y:S02]  /*6bc0*/  PRMT R13, RZ, 0x7610, R13 ;  /* 0x00007610ff0d7816 */ /* 0x000fe4000000000d */
[----:B-1----:R-:W-:Y:S01]  /*6bd0*/  @P3 LEA R6, R5, R4, 0x18 ;  /* 0x0000000405063211 */ /* 0x002fe200078ec0ff */
[----:B------:R-:W-:-:S03]  /*6be0*/  IMAD.WIDE.U32 R4, R12, -0x55555555, RZ ;  /* 0xaaaaaaab0c047825 */ /* 0x000fc600078e00ff */
[----:B------:R1:W-:Y:S01]  /*6bf0*/  @P3 SYNCS.ARRIVE.TRANS64.A1T0 RZ, [R6+URZ+0xa8], RZ ;  /* 0x0000a8ff06ff39a7 */ /* 0x0003e2000810003f */
[----:B------:R-:W-:Y:S02]  /*6c00*/  ISETP.GE.U32.AND P3, PT, R3, 0x6, PT ;  /* 0x000000060300780c */ /* 0x000fe40003f66070 */
[----:B------:R-:W-:Y:S02]  /*6c10*/  SHF.R.U32.HI R7, RZ, 0x2, R5 ;  /* 0x00000002ff077819 */ /* 0x000fe40000011605 */
[----:B------:R-:W-:Y:S02]  /*6c20*/  SEL R5, RZ, 0x1, !P1 ;  /* 0x00000001ff057807 */ /* 0x000fe40004800000 */
[----:B------:R-:W-:Y:S01]  /*6c30*/  ISETP.GE.U32.AND P1, PT, R16, UR4, PT ;  /* 0x0000000410007c0c */ /* 0x000fe2000bf26070 */
[----:B------:R-:W-:Y:S01]  /*6c40*/  IMAD R12, R7, -0x6, R12 ;  /* 0xfffffffa070c7824 */ /* 0x000fe200078e020c */
[----:B------:R-:W-:Y:S01]  /*6c50*/  LOP3.LUT R0, R0, R5, RZ, 0x3c, !PT ;  /* 0x0000000500007212 */ /* 0x000fe200078e3cff */
[----:B-1----:R-:W-:Y:S01]  /*6c60*/  IMAD.MOV.U32 R6, RZ, RZ, -0x1 ;  /* 0xffffffffff067424 */ /* 0x002fe200078e00ff */
[----:B------:R-:W-:-:S02]  /*6c70*/  ISETP.GE.U32.AND.EX P1, PT, R17, UR5, PT, P1 ;  /* 0x0000000511007c0c */ /* 0x000fc4000bf26110 */
[----:B------:R-:W-:Y:S02]  /*6c80*/  PRMT R4, RZ, 0x7610, R4 ;  /* 0x00007610ff047816 */ /* 0x000fe40000000004 */
[----:B------:R-:W-:Y:S01]  /*6c90*/  @P3 LOP3.LUT R0, R0, 0x1, R7, 0x78, !PT ;  /* 0x0000000100003812 */ /* 0x000fe200078e7807 */
[----:B------:R-:W-:-:S08]  /*6ca0*/  IMAD.MOV.U32 R7, RZ, RZ, -0x1 ;  /* 0xffffffffff077424 */ /* 0x000fd000078e00ff */
[----:B------:R-:W-:Y:S05]  /*6cb0*/  @P1 BRA `(.L_x_154) ;  /* 0x0000000400501947 */ /* 0x000fea0003800000 */
[----:B------:R-:W-:Y:S01]  /*6cc0*/  ULDC.64 UR4, c[0x0][0x8d0] ;  /* 0x0002340000047ab9 */ /* 0x000fe20000000a00 */
[----:B------:R-:W1:Y:S01]  /*6cd0*/  S2R R15, SR_CTAID.X ;  /* 0x00000000000f7919 */ /* 0x000e620000002500 */
[----:B------:R-:W-:Y:S01]  /*6ce0*/  ISETP.NE.U32.AND P1, PT, RZ, UR4, PT ;  /* 0x00000004ff007c0c */ /* 0x000fe2000bf25070 */
[----:B------:R-:W-:Y:S01]  /*6cf0*/  ULDC UR7, c[0x0][0x8d8] ;  /* 0x0002360000077ab9 */ /* 0x000fe20000000800 */
[----:B------:R-:W-:Y:S01]  /*6d00*/  IMAD.MOV.U32 R4, RZ, RZ, R16 ;  /* 0x000000ffff047224 */ /* 0x000fe200078e0010 */
[----:B------:R-:W2:Y:S01]  /*6d10*/  S2R R14, SR_CTAID.Y ;  /* 0x00000000000e7919 */ /* 0x000ea20000002600 */
[----:B------:R-:W-:Y:S01]  /*6d20*/  ISETP.NE.AND.EX P1, PT, RZ, UR5, PT, P1 ;  /* 0x00000005ff007c0c */ /* 0x000fe2000bf25310 */
[----:B------:R-:W-:-:S12]  /*6d30*/  IMAD.MOV.U32 R5, RZ, RZ, R17 ;  /* 0x000000ffff057224 */ /* 0x000fd800078e0011 */
[----:B------:R-:W-:Y:S05]  /*6d40*/  @!P1 BRA `(.L_x_155) ;  /* 0x0000000000289947 */ /* 0x000fea0003800000 */
[----:B------:R-:W-:Y:S02]  /*6d50*/  ULDC UR6, c[0x0][0x8dc] ;  /* 0x0002370000067ab9 */ /* 0x000fe40000000800 */
[----:B------:R-:W-:-:S05]  /*6d60*/  IADD3 R9, P1, R16, UR6, RZ ;  /* 0x0000000610097c10 */ /* 0x000fca000ff3e0ff */
[----:B------:R-:W-:-:S04]  /*6d70*/  IMAD.X R21, RZ, RZ, R17, P1 ;  /* 0x000000ffff157224 */ /* 0x000fc800008e0611 */
[----:B------:R-:W-:-:S04]  /*6d80*/  IMAD.WIDE.U32 R6, R21, UR4, RZ ;  /* 0x0000000415067c25 */ /* 0x000fc8000f8e00ff */
[----:B------:R-:W-:-:S04]  /*6d90*/  IMAD.WIDE.U32 R6, P1, R9, UR5, R6 ;  /* 0x0000000509067c25 */ /* 0x000fc8000f820006 */
[----:B------:R-:W-:Y:S01]  /*6da0*/  IMAD.WIDE.U32 R8, R9, UR4, RZ ;  /* 0x0000000409087c25 */ /* 0x000fe2000f8e00ff */
[----:B------:R-:W-:-:S03]  /*6db0*/  IADD3.X R5, RZ, RZ, RZ, P1, !PT ;  /* 0x000000ffff057210 */ /* 0x000fc60000ffe4ff */
[----:B------:R-:W-:Y:S01]  /*6dc0*/  IMAD.MOV.U32 R4, RZ, RZ, R7 ;  /* 0x000000ffff047224 */ /* 0x000fe200078e0007 */
[----:B------:R-:W-:-:S05]  /*6dd0*/  IADD3 RZ, P1, R9, R6, RZ ;  /* 0x0000000609ff7210 */ /* 0x000fca0007f3e0ff */
[----:B------:R-:W-:-:S08]  /*6de0*/  IMAD.WIDE.U32.X R4, R21, UR5, R4, P1 ;  /* 0x0000000515047c25 */ /* 0x000fd000088e0404 */
.L_x_155:
[--C-:B------:R-:W-:Y:S01]  /*6df0*/  SHF.R.U64 R8, R4, UR7, R5.reuse ;  /* 0x0000000704087c19 */ /* 0x100fe20008001205 */
[----:B------:R-:W-:Y:S01]  /*6e00*/  ULDC.64 UR4, c[0x0][0x8c8] ;  /* 0x0002320000047ab9 */ /* 0x000fe20000000a00 */
[----:B------:R-:W-:Y:S01]  /*6e10*/  SHF.R.U32.HI R4, RZ, UR7, R5 ;  /* 0x00000007ff047c19 */ /* 0x000fe20008011605 */
[----:B------:R-:W3:Y:S01]  /*6e20*/  LDC R24, c[0x0][0x144] ;  /* 0x00005100ff187b82 */ /* 0x000ee20000000800 */
[----:B------:R-:W-:Y:S01]  /*6e30*/  IADD3 R7, P1, RZ, -R8, RZ ;  /* 0x80000008ff077210 */ /* 0x000fe20007f3e0ff */
[----:B------:R-:W-:Y:S01]  /*6e40*/  ULDC.64 UR8, c[0x0][0x8e8] ;  /* 0x00023a0000087ab9 */ /* 0x000fe20000000a00 */
[----:B-1----:R-:W-:Y:S01]  /*6e50*/  I2FP.F32.U32 R9, R15 ;  /* 0x0000000f00097245 */ /* 0x002fe20000201000 */
[----:B------:R-:W-:Y:S02]  /*6e60*/  ULDC UR6, c[0x0][0x8b0] ;  /* 0x00022c0000067ab9 */ /* 0x000fe40000000800 */
[----:B------:R-:W-:Y:S01]  /*6e70*/  IMAD.X R4, RZ, RZ, ~R4, P1 ;  /* 0x000000ffff047224 */ /* 0x000fe200008e0e04 */
[----:B------:R-:W-:Y:S01]  /*6e80*/  ISETP.NE.U32.AND P1, PT, RZ, UR8, PT ;  /* 0x00000008ff007c0c */ /* 0x000fe2000bf25070 */
[----:B------:R-:W1:Y:S02]  /*6e90*/  LDC R21, c[0x0][0x148] ;  /* 0x00005200ff157b82 */ /* 0x000e640000000800 */
[----:B------:R-:W-:Y:S01]  /*6ea0*/  IMAD R6, R4, UR4, RZ ;  /* 0x0000000404067c24 */ /* 0x000fe2000f8e02ff */
[----:B------:R-:W-:Y:S01]  /*6eb0*/  ISETP.NE.AND.EX P1, PT, RZ, UR9, PT, P1 ;  /* 0x00000009ff007c0c */ /* 0x000fe2000bf25310 */
[----:B------:R-:W-:Y:S01]  /*6ec0*/  IMAD.WIDE.U32 R4, R7, UR4, R16 ;  /* 0x0000000407047c25 */ /* 0x000fe2000f8e0010 */
[----:B------:R-:W-:-:S03]  /*6ed0*/  ULDC UR4, c[0x0][0x150] ;  /* 0x0000540000047ab9 */ /* 0x000fc60000000800 */
[----:B------:R-:W-:Y:S02]  /*6ee0*/  IMAD R7, R7, UR5, R6 ;  /* 0x0000000507077c24 */ /* 0x000fe4000f8e0206 */
[----:B------:R-:W-:Y:S01]  /*6ef0*/  FMUL R6, R9, UR4 ;  /* 0x0000000409067c20 */ /* 0x000fe20008400000 */
[----:B------:R-:W-:Y:S01]  /*6f00*/  ULDC UR4, c[0x0][0x8c0] ;  /* 0x0002300000047ab9 */ /* 0x000fe20000000800 */
[----:B------:R-:W-:Y:S01]  /*6f10*/  ULDC UR5, c[0x0][0x154] ;  /* 0x0000550000057ab9 */ /* 0x000fe20000000800 */
[----:B------:R-:W-:-:S03]  /*6f20*/  IMAD.IADD R5, R5, 0x1, R7 ;  /* 0x0000000105057824 */ /* 0x000fc600078e0207 */
[----:B------:R-:W4:Y:S02]  /*6f30*/  F2I.U32.TRUNC.NTZ R6, R6 ;  /* 0x0000000600067305 */ /* 0x000f24000020f000 */
[----:B------:R-:W-:Y:S02]  /*6f40*/  SHF.R.U64 R9, R4, UR4, R5 ;  /* 0x0000000404097c19 */ /* 0x000fe40008001205 */
[----:B--2---:R-:W-:-:S05]  /*6f50*/  I2FP.F32.U32 R4, R14 ;  /* 0x0000000e00047245 */ /* 0x004fca0000201000 */
[----:B------:R-:W-:Y:S01]  /*6f60*/  FMUL R22, R4, UR5 ;  /* 0x0000000504167c20 */ /* 0x000fe20008400000 */
[----:B------:R-:W-:Y:S01]  /*6f70*/  SHF.R.U32.HI R4, RZ, UR4, R5 ;  /* 0x00000004ff047c19 */ /* 0x000fe20008011605 */
[----:B------:R-:W-:-:S03]  /*6f80*/  ULDC UR4, c[0x0][0x900] ;  /* 0x0002400000047ab9 */ /* 0x000fc60000000800 */
[--C-:B------:R-:W-:Y:S01]  /*6f90*/  SHF.R.U64 R20, R9, UR6, R4.reuse ;  /* 0x0000000609147c19 */ /* 0x100fe20008001204 */
[----:B------:R-:W2:Y:S01]  /*6fa0*/  F2I.U32.TRUNC.NTZ R22, R22 ;  /* 0x0000001600167305 */ /* 0x000ea2000020f000 */
[----:B------:R-:W-:Y:S01]  /*6fb0*/  SHF.R.U32.HI R5, RZ, UR6, R4 ;  /* 0x00000006ff057c19 */ /* 0x000fe20008011604 */
[----:B----4-:R-:W-:-:S03]  /*6fc0*/  IMAD.MOV R6, RZ, RZ, -R6 ;  /* 0x000000ffff067224 */ /* 0x010fc600078e0a06 */
[----:B------:R-:W-:Y:S01]  /*6fd0*/  SHF.R.U64 R18, R20, UR4, R5 ;  /* 0x0000000414127c19 */ /* 0x000fe20008001205 */
[----:B---3--:R-:W-:Y:S01]  /*6fe0*/  IMAD R15, R24, R6, R15 ;  /* 0x00000006180f7224 */ /* 0x008fe200078e020f */
[----:B------:R-:W-:-:S03]  /*6ff0*/  SHF.R.U32.HI R23, RZ, UR4, R5 ;  /* 0x00000004ff177c19 */ /* 0x000fc60008011605 */
[----:B------:R-:W-:Y:S01]  /*7000*/  IMAD.MOV.U32 R4, RZ, RZ, R18 ;  /* 0x000000ffff047224 */ /* 0x000fe200078e0012 */
[----:B------:R-:W-:Y:S01]  /*7010*/  MOV R5, R23 ;  /* 0x0000001700057202 */ /* 0x000fe20000000f00 */
[----:B--2---:R-:W-:Y:S06]  /*7020*/  @!P1 BRA `(.L_x_156) ;  /* 0x0000000000289947 */ /* 0x004fec0003800000 */
[----:B------:R-:W-:Y:S02]  /*7030*/  ULDC UR4, c[0x0][0x8f4] ;  /* 0x00023d0000047ab9 */ /* 0x000fe40000000800 */
[----:B------:R-:W-:-:S05]  /*7040*/  IADD3 R5, P1, R18, UR4, RZ ;  /* 0x0000000412057c10 */ /* 0x000fca000ff3e0ff */
[----:B------:R-:W-:-:S04]  /*7050*/  IMAD.X R23, RZ, RZ, R23, P1 ;  /* 0x000000ffff177224 */ /* 0x000fc800008e0617 */
[----:B------:R-:W-:-:S04]  /*7060*/  IMAD.WIDE.U32 R6, R23, UR8, RZ ;  /* 0x0000000817067c25 */ /* 0x000fc8000f8e00ff */
[----:B------:R-:W-:-:S04]  /*7070*/  IMAD.WIDE.U32 R6, P1, R5, UR9, R6 ;  /* 0x0000000905067c25 */ /* 0x000fc8000f820006 */
[----:B------:R-:W-:-:S04]  /*7080*/  IMAD.WIDE.U32 R4, R5, UR8, RZ ;  /* 0x0000000805047c25 */ /* 0x000fc8000f8e00ff */
[----:B------:R-:W-:Y:S01]  /*7090*/  IMAD.MOV.U32 R4, RZ, RZ, R7 ;  /* 0x000000ffff047224 */ /* 0x000fe200078e0007 */
[----:B------:R-:W-:Y:S01]  /*70a0*/  IADD3 RZ, P3, R5, R6, RZ ;  /* 0x0000000605ff7210 */ /* 0x000fe20007f7e0ff */
[----:B------:R-:W-:-:S04]  /*70b0*/  IMAD.X R5, RZ, RZ, RZ, P1 ;  /* 0x000000ffff057224 */ /* 0x000fc800008e06ff */
[----:B------:R-:W-:-:S08]  /*70c0*/  IMAD.WIDE.U32.X R4, R23, UR9, R4, P3 ;  /* 0x0000000917047c25 */ /* 0x000fd000098e0404 */
.L_x_156:
[----:B------:R-:W-:Y:S01]  /*70d0*/  ISETP.NE.AND P1, PT, R2, 0x1, PT ;  /* 0x000000010200780c */ /* 0x000fe20003f25270 */
[----:B------:R-:W-:Y:S01]  /*70e0*/  ULDC UR4, c[0x0][0x8f0] ;  /* 0x00023c0000047ab9 */ /* 0x000fe20000000800 */
[----:B------:R-:W-:Y:S01]  /*70f0*/  LOP3.LUT R20, R20, UR16, RZ, 0xc0, !PT ;  /* 0x0000001014147c12 */ /* 0x000fe2000f8ec0ff */
[----:B------:R-:W-:Y:S01]  /*7100*/  IMAD.MOV R22, RZ, RZ, -R22 ;  /* 0x000000ffff167224 */ /* 0x000fe200078e0a16 */
[----:B------:R-:W-:Y:S01]  /*7110*/  SHF.R.U64 R5, R4, UR4, R5 ;  /* 0x0000000404057c19 */ /* 0x000fe20008001205 */
[----:B------:R-:W-:Y:S01]  /*7120*/  ULDC UR4, c[0x0][0x8e0] ;  /* 0x0002380000047ab9 */ /* 0x000fe20000000800 */
[----:B------:R-:W-:Y:S01]  /*7130*/  LOP3.LUT R9, R9, UR15, RZ, 0xc0, !PT ;  /* 0x0000000f09097c12 */ /* 0x000fe2000f8ec0ff */
[----:B------:R-:W-:Y:S01]  /*7140*/  ULDC UR5, c[0x0][0x8b8] ;  /* 0x00022e0000057ab9 */ /* 0x000fe20000000800 */
[----:B------:R-:W-:Y:S01]  /*7150*/  MOV R4, 0x1 ;  /* 0x0000000100047802 */ /* 0x000fe20000000f00 */
[----:B------:R-:W-:Y:S02]  /*7160*/  IMAD.MOV R7, RZ, RZ, -R5 ;  /* 0x000000ffff077224 */ /* 0x000fe400078e0a05 */
[----:B------:R-:W-:-:S02]  /*7170*/  IMAD R20, R5, UR17, R20 ;  /* 0x0000001105147c24 */ /* 0x000fc4000f8e0214 */
[----:B-1----:R-:W-:Y:S02]  /*7180*/  @P1 IMAD R15, R21, R22, R14 ;  /* 0x00000016150f1224 */ /* 0x002fe400078e020e */
[----:B------:R-:W-:Y:S01]  /*7190*/  IMAD R18, R7, UR4, R18 ;  /* 0x0000000407127c24 */ /* 0x000fe2000f8e0212 */
[----:B------:R-:W-:Y:S01]  /*71a0*/  ULDC UR4, c[0x0][0x8a8] ;  /* 0x00022a0000047ab9 */ /* 0x000fe20000000800 */
[----:B------:R-:W-:Y:S02]  /*71b0*/  IMAD R15, R20, UR5, R15 ;  /* 0x00000005140f7c24 */ /* 0x000fe4000f8e020f */
[----:B------:R-:W-:Y:S02]  /*71c0*/  IMAD R18, R18, UR4, R9 ;  /* 0x0000000412127c24 */ /* 0x000fe4000f8e0209 */
[----:B------:R-:W-:-:S03]  /*71d0*/  IMAD.MOV.U32 R6, RZ, RZ, R8 ;  /* 0x000000ffff067224 */ /* 0x000fc600078e0008 */
[----:B------:R-:W-:Y:S02]  /*71e0*/  SEL R7, R18, R15, !P1 ;  /* 0x0000000f12077207 */ /* 0x000fe40004800000 */
[----:B------:R-:W-:-:S07]  /*71f0*/  SEL R20, R15, R18, !P1 ;  /* 0x000000120f147207 */ /* 0x000fce0004800000 */
.L_x_154:
[----:B------:R-:W-:Y:S05]  /*7200*/  BSYNC B1 ;  /* 0x0000000000017941 */ /* 0x000fea0003800000 */
.L_x_153:
[----:B------:R-:W-:-:S13]  /*7210*/  LOP3.LUT P1, RZ, R4, 0xff, RZ, 0xc0, !PT ;  /* 0x000000ff04ff7812 */ /* 0x000fda000782c0ff */
[----:B------:R-:W-:Y:S05]  /*7220*/  @P1 BRA `(.L_x_157) ;  /* 0xfffffff400501947 */ /* 0x000fea000383ffff */
[----:B------:R-:W-:Y:S05]  /*7230*/  BSYNC B0 ;  /* 0x0000000000007941 */ /* 0x000fea0003800000 */
.L_x_145:
[----:B------:R-:W-:-:S03]  /*7240*/  UMOV UR4, 0xffffffff ;  /* 0xffffffff00047882 */ /* 0x000fc60000000000 */
[----:B------:R-:W-:Y:S05]  /*7250*/  BRA.DIV UR4, `(.L_x_158) ;  /* 0x0000000a04647947 */ /* 0x000fea000b800000 */
[----:B------:R-:W-:-:S13]  /*7260*/  ELECT P6, URZ, PT ;  /* 0x00000000003f782f */ /* 0x000fda00038c0000 */
.L_x_183:
[----:B------:R-:W-:Y:S05]  /*7270*/  @!P6 BRA `(.L_x_10) ;  /* 0x0000000000ece947 */ /* 0x000fea0003800000 */
[----:B------:R-:W-:-:S04]  /*7280*/  LOP3.LUT R19, R19, 0x2, RZ, 0xfc, !PT ;  /* 0x0000000213137812 */ /* 0x000fc800078efcff */
[----:B------:R-:W-:-:S13]  /*7290*/  ISETP.NE.AND P0, PT, R19, 0x3, PT ;  /* 0x000000031300780c */ /* 0x000fda0003f05270 */
[----:B------:R-:W-:Y:S05]  /*72a0*/  @!P0 BRA `(.L_x_159) ;  /* 0x0000000000048947 */ /* 0x000fea0003800000 */
[----:B------:R-:W-:Y:S01]  /*72b0*/  BPT.TRAP 0x1 ;  /* 0x000000040000795c */ /* 0x000fe20000300000 */
.L_x_159:
[----:B------:R-:W1:Y:S01]  /*72c0*/  S2R R3, SR_CgaCtaId ;  /* 0x0000000000037919 */ /* 0x000e620000008800 */
[----:B------:R-:W-:-:S04]  /*72d0*/  MOV R2, 0x400 ;  /* 0x0000040000027802 */ /* 0x000fc80000000f00 */
[----:B-1----:R-:W-:Y:S02]  /*72e0*/  LEA R3, R3, R2, 0x18 ;  /* 0x0000000203037211 */ /* 0x002fe400078ec0ff */
[----:B------:R-:W-:-:S03]  /*72f0*/  SHF.L.U32 R2, R0, 0x1f, RZ ;  /* 0x0000001f00027819 */ /* 0x000fc600000006ff */
[----:B------:R-:W-:-:S04]  /*7300*/  VIADD R3, R3, 0x30 ;  /* 0x0000003003037836 */ /* 0x000fc80000000000 */
[C---:B------:R-:W-:Y:S02]  /*7310*/  IMAD R7, R12.reuse, 0x8, R3 ;  /* 0x000000080c077824 */ /* 0x040fe400078e0203 */
[----:B------:R-:W-:Y:S02]  /*7320*/  VIADD R12, R12, 0x1 ;  /* 0x000000010c0c7836 */ /* 0x000fe40000000000 */
[----:B------:R-:W1:Y:S03]  /*7330*/  SYNCS.PHASECHK.TRANS64.TRYWAIT P0, [R7+URZ], R2 ;  /* 0x00000002070075a7 */ /* 0x000e66000800017f */
[----:B------:R-:W-:-:S04]  /*7340*/  ISETP.NE.AND P1, PT, R12, 0x6, PT ;  /* 0x000000060c00780c */ /* 0x000fc80003f25270 */
[----:B------:R-:W-:Y:S02]  /*7350*/  SEL R5, RZ, 0x1, P1 ;  /* 0x00000001ff057807 */ /* 0x000fe40000800000 */
[----:B------:R-:W-:Y:S02]  /*7360*/  SEL R12, R12, RZ, P1 ;  /* 0x000000ff0c0c7207 */ /* 0x000fe40000800000 */
[----:B------:R-:W-:-:S03]  /*7370*/  LOP3.LUT R5, R0, R5, RZ, 0x3c, !PT ;  /* 0x0000000500057212 */ /* 0x000fc600078e3cff */
[----:B------:R-:W-:Y:S01]  /*7380*/  IMAD R9, R12, 0x8, R3 ;  /* 0x000000080c097824 */ /* 0x000fe200078e0203 */
[----:B------:R-:W-:Y:S01]  /*7390*/  SHF.L.U32 R4, R5, 0x1f, RZ ;  /* 0x0000001f05047819 */ /* 0x000fe200000006ff */
[----:B-1----:R-:W-:Y:S06]  /*73a0*/  @!P0 BRA `(.L_x_160) ;  /* 0x0000000800308947 */ /* 0x002fec0003800000 */
.L_x_184:
[----:B------:R-:W2:Y:S01]  /*73b0*/  SYNCS.PHASECHK.TRANS64.TRYWAIT P0, [R9+URZ], R4 ;  /* 0x00000004090075a7 */ /* 0x000ea2000800017f */
[----:B------:R-:W-:-:S04]  /*73c0*/  IADD3 R0, R12, 0x1, RZ ;  /* 0x000000010c007810 */ /* 0x000fc80007ffe0ff */
[----:B------:R-:W-:-:S04]  /*73d0*/  ISETP.NE.AND P1, PT, R0, 0x6, PT ;  /* 0x000000060000780c */ /* 0x000fc80003f25270 */
[----:B-1----:R-:W-:Y:S02]  /*73e0*/  SEL R2, RZ, 0x1, P1 ;  /* 0x00000001ff027807 */ /* 0x002fe40000800000 */
[----:B------:R-:W-:Y:S02]  /*73f0*/  SEL R0, R0, RZ, P1 ;  /* 0x000000ff00007207 */ /* 0x000fe40000800000 */
[----:B------:R-:W-:-:S03]  /*7400*/  LOP3.LUT R7, R5, R2, RZ, 0x3c, !PT ;  /* 0x0000000205077212 */ /* 0x000fc600078e3cff */
[----:B------:R-:W-:Y:S01]  /*7410*/  IMAD R6, R0, 0x8, R3 ;  /* 0x0000000800067824 */ /* 0x000fe200078e0203 */
[----:B------:R-:W-:Y:S01]  /*7420*/  SHF.L.U32 R5, R7, 0x1f, RZ ;  /* 0x0000001f07057819 */ /* 0x000fe200000006ff */
[----:B--2---:R-:W-:Y:S06]  /*7430*/  @!P0 BRA `(.L_x_161) ;  /* 0x0000000800208947 */ /* 0x004fec0003800000 */
.L_x_185:
[----:B------:R-:W2:Y:S01]  /*7440*/  SYNCS.PHASECHK.TRANS64.TRYWAIT P0, [R6+URZ], R5 ;  /* 0x00000005060075a7 */ /* 0x000ea2000800017f */
[----:B------:R-:W-:-:S05]  /*7450*/  VIADD R0, R0, 0x1 ;  /* 0x0000000100007836 */ /* 0x000fca0000000000 */
[----:B------:R-:W-:-:S04]  /*7460*/  ISETP.NE.AND P1, PT, R0, 0x6, PT ;  /* 0x000000060000780c */ /* 0x000fc80003f25270 */
[----:B------:R-:W-:Y:S02]  /*7470*/  SEL R2, RZ, 0x1, P1 ;  /* 0x00000001ff027807 */ /* 0x000fe40000800000 */
[----:B------:R-:W-:Y:S02]  /*7480*/  SEL R0, R0, RZ, P1 ;  /* 0x000000ff00007207 */ /* 0x000fe40000800000 */
[----:B------:R-:W-:-:S03]  /*7490*/  LOP3.LUT R7, R7, R2, RZ, 0x3c, !PT ;  /* 0x0000000207077212 */ /* 0x000fc600078e3cff */
[----:B-1----:R-:W-:Y:S01]  /*74a0*/  IMAD R9, R0, 0x8, R3 ;  /* 0x0000000800097824 */ /* 0x002fe200078e0203 */
[----:B------:R-:W-:Y:S01]  /*74b0*/  SHF.L.U32 R4, R7, 0x1f, RZ ;  /* 0x0000001f07047819 */ /* 0x000fe200000006ff */
[----:B--2---:R-:W-:Y:S06]  /*74c0*/  @!P0 BRA `(.L_x_162) ;  /* 0x0000000800108947 */ /* 0x004fec0003800000 */
.L_x_186:
        /* <DEDUP_REMOVED lines=9> */
.L_x_187:
[----:B------:R-:W2:Y:S01]  /*7560*/  SYNCS.PHASECHK.TRANS64.TRYWAIT P0, [R6+URZ], R5 ;  /* 0x00000005060075a7 */ /* 0x000ea2000800017f */
[----:B------:R-:W-:-:S04]  /*7570*/  IADD3 R0, R0, 0x1, RZ ;  /* 0x0000000100007810 */ /* 0x000fc80007ffe0ff */
[----:B------:R-:W-:-:S04]  /*7580*/  ISETP.NE.AND P1, PT, R0, 0x6, PT ;  /* 0x000000060000780c */ /* 0x000fc80003f25270 */
[----:B------:R-:W-:Y:S02]  /*7590*/  SEL R2, RZ, 0x1, P1 ;  /* 0x00000001ff027807 */ /* 0x000fe40000800000 */
[----:B------:R-:W-:Y:S02]  /*75a0*/  SEL R0, R0, RZ, P1 ;  /* 0x000000ff00007207 */ /* 0x000fe40000800000 */
[----:B------:R-:W-:Y:S01]  /*75b0*/  LOP3.LUT R2, R7, R2, RZ, 0x3c, !PT ;  /* 0x0000000207027212 */ /* 0x000fe200078e3cff */
[----:B--2---:R-:W-:Y:S06]  /*75c0*/  @!P0 BRA `(.L_x_164) ;  /* 0x0000000400f88947 */ /* 0x004fec0003800000 */
.L_x_188:
[----:B------:R-:W-:Y:S01]  /*75d0*/  IMAD R3, R0, 0x8, R3 ;  /* 0x0000000800037824 */ /* 0x000fe200078e0203 */
[----:B------:R-:W-:-:S07]  /*75e0*/  SHF.L.U32 R0, R2, 0x1f, RZ ;  /* 0x0000001f02007819 */ /* 0x000fce00000006ff */
.L_x_165:
[----:B---3--:R3:W4:Y:S02]  /*75f0*/  SYNCS.PHASECHK.TRANS64.TRYWAIT P0, [R3+URZ], R0 ;  /* 0x00000000030075a7 */ /* 0x008724000800017f */
[----:B----4-:R-:W-:Y:S05]  /*7600*/  @!P0 NANOSLEEP.SYNCS 0x989680 ;  /* 0x009896800000895d */ /* 0x010fea0003900000 */
[----:B------:R-:W4:Y:S02]  /*7610*/  @!P0 SYNCS.PHASECHK.TRANS64 P0, [R3+URZ], R0 ;  /* 0x00000000030085a7 */ /* 0x000f24000800007f */
[----:B----4-:R-:W-:Y:S05]  /*7620*/  @!P0 BRA `(.L_x_165) ;  /* 0xfffffffc00f08947 */ /* 0x010fea000383ffff */
.L_x_10:
[----:B------:R-:W-:Y:S05]  /*7630*/  BSYNC B6 ;  /* 0x0000000000067941 */ /* 0x000fea0003800000 */
.L_x_8:
[----:B------:R-:W-:Y:S05]  /*7640*/  EXIT ;  /* 0x000000000000794d */ /* 0x000fea0003800000 */
.L_x_23:
[----:B--2---:R2:W3:Y:S02]  /*7650*/  SYNCS.PHASECHK.TRANS64.TRYWAIT P1, [R3+URZ], R0 ;  /* 0x00000000030075a7 */ /* 0x0044e4000802017f */
[----:B---3--:R-:W-:Y:S05]  /*7660*/  @!P1 NANOSLEEP.SYNCS 0x989680 ;  /* 0x009896800000995d */ /* 0x008fea0003900000 */
[----:B------:R-:W3:Y:S02]  /*7670*/  @!P1 SYNCS.PHASECHK.TRANS64 P1, [R3+URZ], R0 ;  /* 0x00000000030095a7 */ /* 0x000ee4000802007f */
[----:B---3--:R-:W-:Y:S05]  /*7680*/  @!P1 BRA `(.L_x_23) ;  /* 0xfffffffc00f09947 */ /* 0x008fea000383ffff */
[----:B------:R-:W-:Y:S05]  /*7690*/  BRA `(.L_x_22) ;  /* 0xffffffa000a87947 */ /* 0x000fea000383ffff */
.L_x_28:
[----:B--2---:R-:W-:-:S04]  /*76a0*/  IMAD.U32 R4, RZ, RZ, UR4 ;  /* 0x00000004ff047e24 */ /* 0x004fc8000f8e00ff */
[----:B------:R2:W3:Y:S03]  /*76b0*/  SYNCS.PHASECHK.TRANS64.TRYWAIT P1, [R4+URZ], R3 ;  /* 0x00000003040075a7 */ /* 0x0004e6000802017f */
[----:B---3--:R-:W-:Y:S05]  /*76c0*/  @!P1 NANOSLEEP.SYNCS 0x989680 ;  /* 0x009896800000995d */ /* 0x008fea0003900000 */
[----:B------:R-:W3:Y:S02]  /*76d0*/  @!P1 SYNCS.PHASECHK.TRANS64 P1, [R4+URZ], R3 ;  /* 0x00000003040095a7 */ /* 0x000ee4000802007f */
[----:B---3--:R-:W-:Y:S05]  /*76e0*/  @!P1 BRA `(.L_x_28) ;  /* 0xfffffffc00ec9947 */ /* 0x008fea000383ffff */
[----:B------:R-:W-:Y:S05]  /*76f0*/  BRA `(.L_x_27) ;  /* 0xffffffa400687947 */ /* 0x000fea000383ffff */
.L_x_50:
[----:B-1----:R-:W-:-:S04]  /*7700*/  IMAD.U32 R3, RZ, RZ, UR51 ;  /* 0x00000033ff037e24 */ /* 0x002fc8000f8e00ff */
[----:B------:R1:W2:Y:S03]  /*7710*/  SYNCS.PHASECHK.TRANS64.TRYWAIT P2, [R3+URZ+0x60], R0 ;  /* 0x00006000030075a7 */ /* 0x0002a6000804017f */
[----:B--2---:R-:W-:Y:S05]  /*7720*/  @!P2 NANOSLEEP.SYNCS 0x989680 ;  /* 0x009896800000a95d */ /* 0x004fea0003900000 */
[----:B------:R-:W2:Y:S02]  /*7730*/  @!P2 SYNCS.PHASECHK.TRANS64 P2, [R3+URZ+0x60], R0 ;  /* 0x000060000300a5a7 */ /* 0x000ea4000804007f */
[----:B--2---:R-:W-:Y:S05]  /*7740*/  @!P2 BRA `(.L_x_50) ;  /* 0xfffffffc00eca947 */ /* 0x004fea000383ffff */
[----:B------:R-:W-:Y:S05]  /*7750*/  BRA `(.L_x_166) ;  /* 0xffffffb000547947 */ /* 0x000fea000383ffff */
.L_x_61:
[----:B--2---:R2:W3:Y:S02]  /*7760*/  SYNCS.PHASECHK.TRANS64.TRYWAIT P3, [R20+URZ+0x60], R21 ;  /* 0x00006015140075a7 */ /* 0x0044e4000806017f */
[----:B---3--:R-:W-:Y:S05]  /*7770*/  @!P3 NANOSLEEP.SYNCS 0x989680 ;  /* 0x009896800000b95d */ /* 0x008fea0003900000 */
[----:B------:R-:W3:Y:S02]  /*7780*/  @!P3 SYNCS.PHASECHK.TRANS64 P3, [R20+URZ+0x60], R21 ;  /* 0x000060151400b5a7 */ /* 0x000ee4000806007f */
[----:B---3--:R-:W-:Y:S05]  /*7790*/  @!P3 BRA `(.L_x_61) ;  /* 0xfffffffc00f0b947 */ /* 0x008fea000383ffff */
[----:B------:R-:W-:Y:S05]  /*77a0*/  BRA `(.L_x_167) ;  /* 0xffffffb800187947 */ /* 0x000fea000383ffff */
.L_x_71:
[----:B-1----:R1:W2:Y:S02]  /*77b0*/  SYNCS.PHASECHK.TRANS64.TRYWAIT P3, [R14+URZ+0x60], R15 ;  /* 0x0000600f0e0075a7 */ /* 0x0022a4000806017f */
[----:B--2---:R-:W-:Y:S05]  /*77c0*/  @!P3 NANOSLEEP.SYNCS 0x989680 ;  /* 0x009896800000b95d */ /* 0x004fea0003900000 */
[----:B------:R-:W2:Y:S02]  /*77d0*/  @!P3 SYNCS.PHASECHK.TRANS64 P3, [R14+URZ+0x60], R15 ;  /* 0x0000600f0e00b5a7 */ /* 0x000ea4000806007f */
[----:B--2---:R-:W-:Y:S05]  /*77e0*/  @!P3 BRA `(.L_x_71) ;  /* 0xfffffffc00f0b947 */ /* 0x004fea000383ffff */
[----:B------:R-:W-:Y:S05]  /*77f0*/  BRA `(.L_x_168) ;  /* 0xffffffbc00c07947 */ /* 0x000fea000383ffff */
.L_x_81:
[----:B--2---:R2:W3:Y:S02]  /*7800*/  SYNCS.PHASECHK.TRANS64.TRYWAIT P3, [R15+URZ+0x60], R14 ;  /* 0x0000600e0f0075a7 */ /* 0x0044e4000806017f */
[----:B---3--:R-:W-:Y:S05]  /*7810*/  @!P3 NANOSLEEP.SYNCS 0x989680 ;  /* 0x009896800000b95d */ /* 0x008fea0003900000 */
[----:B------:R-:W3:Y:S02]  /*7820*/  @!P3 SYNCS.PHASECHK.TRANS64 P3, [R15+URZ+0x60], R14 ;  /* 0x0000600e0f00b5a7 */ /* 0x000ee4000806007f */
[----:B---3--:R-:W-:Y:S05]  /*7830*/  @!P3 BRA `(.L_x_81) ;  /* 0xfffffffc00f0b947 */ /* 0x008fea000383ffff */
[----:B------:R-:W-:Y:S05]  /*7840*/  BRA `(.L_x_169) ;  /* 0xffffffc400747947 */ /* 0x000fea000383ffff */
.L_x_101:
[----:B-1----:R-:W-:-:S04]  /*7850*/  IMAD.U32 R3, RZ, RZ, UR4 ;  /* 0x00000004ff037e24 */ /* 0x002fc8000f8e00ff */
[----:B------:R1:W2:Y:S03]  /*7860*/  SYNCS.PHASECHK.TRANS64.TRYWAIT P0, [R3+URZ+0xa8], R0 ;  /* 0x0000a800030075a7 */ /* 0x0002a6000800017f */
[----:B--2---:R-:W-:Y:S05]  /*7870*/  @!P0 NANOSLEEP.SYNCS 0x989680 ;  /* 0x009896800000895d */ /* 0x004fea0003900000 */
[----:B------:R-:W2:Y:S02]  /*7880*/  @!P0 SYNCS.PHASECHK.TRANS64 P0, [R3+URZ+0xa8], R0 ;  /* 0x0000a800030085a7 */ /* 0x000ea4000800007f */
[----:B--2---:R-:W-:Y:S05]  /*7890*/  @!P0 BRA `(.L_x_101) ;  /* 0xfffffffc00ec8947 */ /* 0x004fea000383ffff */
[----:B------:R-:W-:Y:S05]  /*78a0*/  BRA `(.L_x_100) ;  /* 0xffffffd800c07947 */ /* 0x000fea000383ffff */
.L_x_110:
[----:B-1----:R-:W-:-:S04]  /*78b0*/  IMAD.U32 R5, RZ, RZ, UR5 ;  /* 0x00000005ff057e24 */ /* 0x002fc8000f8e00ff */
[----:B------:R1:W2:Y:S03]  /*78c0*/  SYNCS.PHASECHK.TRANS64.TRYWAIT P1, [R5+URZ+0x80], R4 ;  /* 0x00008004050075a7 */ /* 0x0002a6000802017f */
[----:B--2---:R-:W-:Y:S05]  /*78d0*/  @!P1 NANOSLEEP.SYNCS 0x989680 ;  /* 0x009896800000995d */ /* 0x004fea0003900000 */
[----:B------:R-:W2:Y:S02]  /*78e0*/  @!P1 SYNCS.PHASECHK.TRANS64 P1, [R5+URZ+0x80], R4 ;  /* 0x00008004050095a7 */ /* 0x000ea4000802007f */
[----:B--2---:R-:W-:Y:S05]  /*78f0*/  @!P1 BRA `(.L_x_110) ;  /* 0xfffffffc00ec9947 */ /* 0x004fea000383ffff */
[----:B------:R-:W-:Y:S05]  /*7900*/  BRA `(.L_x_170) ;  /* 0xffffffdc00ac7947 */ /* 0x000fea000383ffff */
.L_x_116:
[----:B-12---:R-:W-:-:S04]  /*7910*/  MOV R5, UR5 ;  /* 0x0000000500057c02 */ /* 0x006fc80008000f00 */
[----:B------:R1:W2:Y:S03]  /*7920*/  SYNCS.PHASECHK.TRANS64.TRYWAIT P1, [R5+URZ+0x88], R4 ;  /* 0x00008804050075a7 */ /* 0x0002a6000802017f */
[----:B--2---:R-:W-:Y:S05]  /*7930*/  @!P1 NANOSLEEP.SYNCS 0x989680 ;  /* 0x009896800000995d */ /* 0x004fea0003900000 */
[----:B------:R-:W2:Y:S02]  /*7940*/  @!P1 SYNCS.PHASECHK.TRANS64 P1, [R5+URZ+0x88], R4 ;  /* 0x00008804050095a7 */ /* 0x000ea4000802007f */
[----:B--2---:R-:W-:Y:S05]  /*7950*/  @!P1 BRA `(.L_x_116) ;  /* 0xfffffffc00ec9947 */ /* 0x004fea000383ffff */
[----:B------:R-:W-:Y:S05]  /*7960*/  BRA `(.L_x_171) ;  /* 0xffffffdc00f47947 */ /* 0x000fea000383ffff */
.L_x_122:
[----:B-123--:R-:W-:-:S04]  /*7970*/  IMAD.U32 R5, RZ, RZ, UR5 ;  /* 0x00000005ff057e24 */ /* 0x00efc8000f8e00ff */
[----:B------:R1:W2:Y:S03]  /*7980*/  SYNCS.PHASECHK.TRANS64.TRYWAIT P1, [R5+URZ+0x90], R4 ;  /* 0x00009004050075a7 */ /* 0x0002a6000802017f */
[----:B--2---:R-:W-:Y:S05]  /*7990*/  @!P1 NANOSLEEP.SYNCS 0x989680 ;  /* 0x009896800000995d */ /* 0x004fea0003900000 */
[----:B------:R-:W2:Y:S02]  /*79a0*/  @!P1 SYNCS.PHASECHK.TRANS64 P1, [R5+URZ+0x90], R4 ;  /* 0x00009004050095a7 */ /* 0x000ea4000802007f */
[----:B--2---:R-:W-:Y:S05]  /*79b0*/  @!P1 BRA `(.L_x_122) ;  /* 0xfffffffc00ec9947 */ /* 0x004fea000383ffff */
[----:B------:R-:W-:Y:S05]  /*79c0*/  BRA `(.L_x_172) ;  /* 0xffffffe000447947 */ /* 0x000fea000383ffff */
.L_x_128:
[----:B-1234-:R-:W-:-:S04]  /*79d0*/  IMAD.U32 R5, RZ, RZ, UR5 ;  /* 0x00000005ff057e24 */ /* 0x01efc8000f8e00ff */
[----:B------:R1:W2:Y:S03]  /*79e0*/  SYNCS.PHASECHK.TRANS64.TRYWAIT P1, [R5+URZ+0x98], R4 ;  /* 0x00009804050075a7 */ /* 0x0002a6000802017f */
[----:B--2---:R-:W-:Y:S05]  /*79f0*/  @!P1 NANOSLEEP.SYNCS 0x989680 ;  /* 0x009896800000995d */ /* 0x004fea0003900000 */
[----:B------:R-:W2:Y:S02]  /*7a00*/  @!P1 SYNCS.PHASECHK.TRANS64 P1, [R5+URZ+0x98], R4 ;  /* 0x00009804050095a7 */ /* 0x000ea4000802007f */
[----:B--2---:R-:W-:Y:S05]  /*7a10*/  @!P1 BRA `(.L_x_128) ;  /* 0xfffffffc00ec9947 */ /* 0x004fea000383ffff */
[----:B------:R-:W-:Y:S05]  /*7a20*/  BRA `(.L_x_173) ;  /* 0xffffffe000947947 */ /* 0x000fea000383ffff */
.L_x_138:
[----:B--2---:R2:W1:Y:S02]  /*7a30*/  SYNCS.PHASECHK.TRANS64.TRYWAIT P0, [R3+URZ+0x80], R0 ;  /* 0x00008000030075a7 */ /* 0x004464000800017f */
[----:B-1----:R-:W-:Y:S05]  /*7a40*/  @!P0 NANOSLEEP.SYNCS 0x989680 ;  /* 0x009896800000895d */ /* 0x002fea0003900000 */
[----:B------:R-:W1:Y:S02]  /*7a50*/  @!P0 SYNCS.PHASECHK.TRANS64 P0, [R3+URZ+0x80], R0 ;  /* 0x00008000030085a7 */ /* 0x000e64000800007f */
[----:B-1----:R-:W-:Y:S05]  /*7a60*/  @!P0 BRA `(.L_x_138) ;  /* 0xfffffffc00f08947 */ /* 0x002fea000383ffff */
[----:B------:R-:W-:Y:S05]  /*7a70*/  BRA `(.L_x_174) ;  /* 0xffffffe800907947 */ /* 0x000fea000383ffff */
.L_x_140:
[----:B------:R1:W1:Y:S02]  /*7a80*/  SYNCS.PHASECHK.TRANS64.TRYWAIT P0, [R3+URZ+0x88], R0 ;  /* 0x00008800030075a7 */ /* 0x000264000800017f */
[----:B-1----:R-:W-:Y:S05]  /*7a90*/  @!P0 NANOSLEEP.SYNCS 0x989680 ;  /* 0x009896800000895d */ /* 0x002fea0003900000 */
[----:B------:R-:W1:Y:S02]  /*7aa0*/  @!P0 SYNCS.PHASECHK.TRANS64 P0, [R3+URZ+0x88], R0 ;  /* 0x00008800030085a7 */ /* 0x000e64000800007f */
[----:B-1----:R-:W-:Y:S05]  /*7ab0*/  @!P0 BRA `(.L_x_140) ;  /* 0xfffffffc00f08947 */ /* 0x002fea000383ffff */
[----:B------:R-:W-:Y:S05]  /*7ac0*/  BRA `(.L_x_175) ;  /* 0xffffffe8008c7947 */ /* 0x000fea000383ffff */
.L_x_142:
[----:B------:R1:W1:Y:S02]  /*7ad0*/  SYNCS.PHASECHK.TRANS64.TRYWAIT P0, [R3+URZ+0x90], R0 ;  /* 0x00009000030075a7 */ /* 0x000264000800017f */
[----:B-1----:R-:W-:Y:S05]  /*7ae0*/  @!P0 NANOSLEEP.SYNCS 0x989680 ;  /* 0x009896800000895d */ /* 0x002fea0003900000 */
[----:B------:R-:W1:Y:S02]  /*7af0*/  @!P0 SYNCS.PHASECHK.TRANS64 P0, [R3+URZ+0x90], R0 ;  /* 0x00009000030085a7 */ /* 0x000e64000800007f */
[----:B-1----:R-:W-:Y:S05]  /*7b00*/  @!P0 BRA `(.L_x_142) ;  /* 0xfffffffc00f08947 */ /* 0x002fea000383ffff */
[----:B------:R-:W-:Y:S05]  /*7b10*/  BRA `(.L_x_176) ;  /* 0xffffffe800887947 */ /* 0x000fea000383ffff */
.L_x_146:
[----:B------:R-:W-:Y:S01]  /*7b20*/  BSSY B1, `(.L_x_177) ;  /* 0x0000006000017945 */ /* 0x000fe20003800000 */
[----:B------:R-:W-:-:S07]  /*7b30*/  IMAD.MOV.U32 R15, RZ, RZ, -0x1 ;  /* 0xffffffffff0f7424 */ /* 0x000fce00078e00ff */
[----:B------:R-:W-:Y:S05]  /*7b40*/  WARPSYNC.COLLECTIVE R15, `(.L_x_178) ;  /* 0x000000000f0c7348 */ /* 0x000fea0003c00000 */
[----:B------:R-:W-:Y:S02]  /*7b50*/  ELECT P6, UR62, PT ;  /* 0x00000000003e782f */ /* 0x000fe400038c0000 */
[----:B------:R-:W-:Y:S01]  /*7b60*/  MOV R14, UR62 ;  /* 0x0000003e000e7c02 */ /* 0x000fe20008000f00 */
[----:B------:R-:W-:Y:S10]  /*7b70*/  ENDCOLLECTIVE ;  /* 0x000000000000791b */ /* 0x000ff40003800000 */
.L_x_178:
[----:B------:R-:W-:Y:S05]  /*7b80*/  BSYNC B1 ;  /* 0x0000000000017941 */ /* 0x000fea0003800000 */
.L_x_177:
[----:B------:R-:W-:Y:S05]  /*7b90*/  BRA `(.L_x_179) ;  /* 0xffffffec00007947 */ /* 0x000fea000383ffff */
.L_x_149:
[----:B--2---:R2:W3:Y:S02]  /*7ba0*/  SYNCS.PHASECHK.TRANS64.TRYWAIT P1, [R15+URZ+0x30], R8 ;  /* 0x000030080f0075a7 */ /* 0x0044e4000802017f */
[----:B---3--:R-:W-:Y:S05]  /*7bb0*/  @!P1 NANOSLEEP.SYNCS 0x989680 ;  /* 0x009896800000995d */ /* 0x008fea0003900000 */
[----:B------:R-:W3:Y:S02]  /*7bc0*/  @!P1 SYNCS.PHASECHK.TRANS64 P1, [R15+URZ+0x30], R8 ;  /* 0x000030080f0095a7 */ /* 0x000ee4000802007f */
[----:B---3--:R-:W-:Y:S05]  /*7bd0*/  @!P1 BRA `(.L_x_149) ;  /* 0xfffffffc00f09947 */ /* 0x008fea000383ffff */
[----:B------:R-:W-:Y:S05]  /*7be0*/  BRA `(.L_x_180) ;  /* 0xffffffec00347947 */ /* 0x000fea000383ffff */
.L_x_158:
[----:B------:R-:W-:Y:S01]  /*7bf0*/  BSSY B0, `(.L_x_181) ;  /* 0x0000006000007945 */ /* 0x000fe20003800000 */
[----:B------:R-:W-:-:S07]  /*7c00*/  IMAD.MOV.U32 R15, RZ, RZ, -0x1 ;  /* 0xffffffffff0f7424 */ /* 0x000fce00078e00ff */
[----:B------:R-:W-:Y:S05]  /*7c10*/  WARPSYNC.COLLECTIVE R15, `(.L_x_182) ;  /* 0x000000000f0c7348 */ /* 0x000fea0003c00000 */
[----:B------:R-:W-:Y:S02]  /*7c20*/  ELECT P6, UR62, PT ;  /* 0x00000000003e782f */ /* 0x000fe400038c0000 */
[----:B------:R-:W-:Y:S01]  /*7c30*/  MOV R14, UR62 ;  /* 0x0000003e000e7c02 */ /* 0x000fe20008000f00 */
[----:B------:R-:W-:Y:S10]  /*7c40*/  ENDCOLLECTIVE ;  /* 0x000000000000791b */ /* 0x000ff40003800000 */
.L_x_182:
[----:B------:R-:W-:Y:S05]  /*7c50*/  BSYNC B0 ;  /* 0x0000000000007941 */ /* 0x000fea0003800000 */
.L_x_181:
[----:B------:R-:W-:Y:S05]  /*7c60*/  BRA `(.L_x_183) ;  /* 0xfffffff400807947 */ /* 0x000fea000383ffff */
.L_x_160:
[----:B-1----:R1:W2:Y:S02]  /*7c70*/  SYNCS.PHASECHK.TRANS64.TRYWAIT P0, [R7+URZ], R2 ;  /* 0x00000002070075a7 */ /* 0x0022a4000800017f */
[----:B--2---:R-:W-:Y:S05]  /*7c80*/  @!P0 NANOSLEEP.SYNCS 0x989680 ;  /* 0x009896800000895d */ /* 0x004fea0003900000 */
[----:B------:R-:W2:Y:S02]  /*7c90*/  @!P0 SYNCS.PHASECHK.TRANS64 P0, [R7+URZ], R2 ;  /* 0x00000002070085a7 */ /* 0x000ea4000800007f */
[----:B--2---:R-:W-:Y:S05]  /*7ca0*/  @!P0 BRA `(.L_x_160) ;  /* 0xfffffffc00f08947 */ /* 0x004fea000383ffff */
[----:B------:R-:W-:Y:S05]  /*7cb0*/  BRA `(.L_x_184) ;  /* 0xfffffff400bc7947 */ /* 0x000fea000383ffff */
.L_x_161:
[----:B-1----:R1:W2:Y:S02]  /*7cc0*/  SYNCS.PHASECHK.TRANS64.TRYWAIT P0, [R9+URZ], R4 ;  /* 0x00000004090075a7 */ /* 0x0022a4000800017f */
[----:B--2---:R-:W-:Y:S05]  /*7cd0*/  @!P0 NANOSLEEP.SYNCS 0x989680 ;  /* 0x009896800000895d */ /* 0x004fea0003900000 */
[----:B------:R-:W2:Y:S02]  /*7ce0*/  @!P0 SYNCS.PHASECHK.TRANS64 P0, [R9+URZ], R4 ;  /* 0x00000004090085a7 */ /* 0x000ea4000800007f */
[----:B--2---:R-:W-:Y:S05]  /*7cf0*/  @!P0 BRA `(.L_x_161) ;  /* 0xfffffffc00f08947 */ /* 0x004fea000383ffff */
[----:B------:R-:W-:Y:S05]  /*7d00*/  BRA `(.L_x_185) ;  /* 0xfffffff400cc7947 */ /* 0x000fea000383ffff */
.L_x_162:
[----:B-1----:R1:W2:Y:S02]  /*7d10*/  SYNCS.PHASECHK.TRANS64.TRYWAIT P0, [R6+URZ], R5 ;  /* 0x00000005060075a7 */ /* 0x0022a4000800017f */
[----:B--2---:R-:W-:Y:S05]  /*7d20*/  @!P0 NANOSLEEP.SYNCS 0x989680 ;  /* 0x009896800000895d */ /* 0x004fea0003900000 */
[----:B------:R-:W2:Y:S02]  /*7d30*/  @!P0 SYNCS.PHASECHK.TRANS64 P0, [R6+URZ], R5 ;  /* 0x00000005060085a7 */ /* 0x000ea4000800007f */
[----:B--2---:R-:W-:Y:S05]  /*7d40*/  @!P0 BRA `(.L_x_162) ;  /* 0xfffffffc00f08947 */ /* 0x004fea000383ffff */
[----:B------:R-:W-:Y:S05]  /*7d50*/  BRA `(.L_x_186) ;  /* 0xfffffff400dc7947 */ /* 0x000fea000383ffff */
.L_x_163:
[----:B-1----:R1:W2:Y:S02]  /*7d60*/  SYNCS.PHASECHK.TRANS64.TRYWAIT P0, [R9+URZ], R4 ;  /* 0x00000004090075a7 */ /* 0x0022a4000800017f */
[----:B--2---:R-:W-:Y:S05]  /*7d70*/  @!P0 NANOSLEEP.SYNCS 0x989680 ;  /* 0x009896800000895d */ /* 0x004fea0003900000 */
[----:B------:R-:W2:Y:S02]  /*7d80*/  @!P0 SYNCS.PHASECHK.TRANS64 P0, [R9+URZ], R4 ;  /* 0x00000004090085a7 */ /* 0x000ea4000800007f */
[----:B--2---:R-:W-:Y:S05]  /*7d90*/  @!P0 BRA `(.L_x_163) ;  /* 0xfffffffc00f08947 */ /* 0x004fea000383ffff */
[----:B------:R-:W-:Y:S05]  /*7da0*/  BRA `(.L_x_187) ;  /* 0xfffffff400ec7947 */ /* 0x000fea000383ffff */
.L_x_164:
[----:B--2---:R2:W3:Y:S02]  /*7db0*/  SYNCS.PHASECHK.TRANS64.TRYWAIT P0, [R6+URZ], R5 ;  /* 0x00000005060075a7 */ /* 0x0044e4000800017f */
[----:B---3--:R-:W-:Y:S05]  /*7dc0*/  @!P0 NANOSLEEP.SYNCS 0x989680 ;  /* 0x009896800000895d */ /* 0x008fea0003900000 */
[----:B------:R-:W3:Y:S02]  /*7dd0*/  @!P0 SYNCS.PHASECHK.TRANS64 P0, [R6+URZ], R5 ;  /* 0x00000005060085a7 */ /* 0x000ee4000800007f */
[----:B---3--:R-:W-:Y:S05]  /*7de0*/  @!P0 BRA `(.L_x_164) ;  /* 0xfffffffc00f08947 */ /* 0x008fea000383ffff */
[----:B------:R-:W-:Y:S05]  /*7df0*/  BRA `(.L_x_188) ;  /* 0xfffffff400f47947 */ /* 0x000fea000383ffff */
.L_x_189:
[----:B------:R-:W-:-:S00]  /*7e00*/  BRA `(.L_x_189) ;  /* 0xfffffffc00fc7947 */ /* 0x000fc0000383ffff */
[----:B------:R-:W-:-:S00]  /*7e10*/  NOP ;  /* 0x0000000000007918 */ /* 0x000fc00000000000 */
        /* <DEDUP_REMOVED lines=14> */
.L_x_190:


//--------------------- .nv.global.init           --------------------------
	.section	.nv.global.init,"aw",@progbits
.nv.global.init:
	.type		$str$22,@object
	.size		$str$22,($str$26 - $str$22)
$str$22:
        /*0000*/ 	.byte	0x6b, 0x5f, 0x74, 0x69, 0x6c, 0x65, 0x5f, 0x63, 0x6f, 0x75, 0x6e, 0x74, 0x20, 0x3e, 0x3d, 0x20
        /*0010*/ 	.byte	0x31, 0x00
	.type		$str$26,@object
	.size		$str$26,($str$27 - $str$26)
$str$26:
        /*0012*/ 	.byte	0x28, 0x61, 0x64, 0x64, 0x72, 0x65, 0x73, 0x73, 0x20, 0x26, 0x20, 0x6d, 0x61, 0x73, 0x6b, 0x29
        /*0022*/ 	.byte	0x20, 0x3d, 0x3d, 0x20, 0x30, 0x00
	.type		$str$27,@object
	.size		$str$27,($str$23 - $str$27)
$str$27:
        /*0028*/ 	.byte	0x2f, 0x74, 0x6d, 0x70, 0x2f, 0x63, 0x75, 0x74, 0x6c, 0x61, 0x73, 0x73, 0x5f, 0x73, 0x77, 0x65
        /*0038*/ 	.byte	0x65, 0x70, 0x5f, 0x73, 0x72, 0x63, 0x2f, 0x69, 0x6e, 0x63, 0x6c, 0x75, 0x64, 0x65, 0x2f, 0x63
        /*0048*/ 	.byte	0x75, 0x74, 0x65, 0x2f, 0x70, 0x6f, 0x69, 0x6e, 0x74, 0x65, 0x72, 0x5f, 0x66, 0x6c, 0x61, 0x67
        /*0058*/ 	.byte	0x67, 0x65, 0x64, 0x2e, 0x68, 0x70, 0x70, 0x00
	.type		$str$23,@object
	.size		$str$23,(__unnamed_2 - $str$23)
$str$23:
        /*0060*/ 	.byte	0x2f, 0x74, 0x6d, 0x70, 0x2f, 0x63, 0x75, 0x74, 0x6c, 0x61, 0x73, 0x73, 0x5f, 0x73, 0x77, 0x65
        /*0070*/ 	.byte	0x65, 0x70, 0x5f, 0x73, 0x72, 0x63, 0x2f, 0x69, 0x6e, 0x63, 0x6c, 0x75, 0x64, 0x65, 0x2f, 0x63
        /*0080*/ 	.byte	0x75, 0x74, 0x6c, 0x61, 0x73, 0x73, 0x2f, 0x67, 0x65, 0x6d, 0x6d, 0x2f, 0x63, 0x6f, 0x6c, 0x6c
        /*0090*/ 	.byte	0x65, 0x63, 0x74, 0x69, 0x76, 0x65, 0x2f, 0x73, 0x6d, 0x39, 0x30, 0x5f, 0x6d, 0x6d, 0x61, 0x5f
        /*00a0*/ 	.byte	0x74, 0x6d, 0x61, 0x5f, 0x67, 0x6d, 0x6d, 0x61, 0x5f, 0x73, 0x73, 0x5f, 0x77, 0x61, 0x72, 0x70
        /*00b0*/ 	.byte	0x73, 0x70, 0x65, 0x63, 0x69, 0x61, 0x6c, 0x69, 0x7a, 0x65, 0x64, 0x2e, 0x68, 0x70, 0x70, 0x00
	.type		__unnamed_2,@object
	.size		__unnamed_2,(__unnamed_1 - __unnamed_2)
__unnamed_2:
        /*00c0*/ 	.byte	0x61, 0x75, 0x74, 0x6f, 0x20, 0x63, 0x75, 0x74, 0x65, 0x3a, 0x3a, 0x61, 0x73, 0x5f, 0x70, 0x6f
        /* <DEDUP_REMOVED lines=27> */
        /*0280*/ 	.byte	0x36, 0x3e, 0x3e, 0x3e, 0x3e, 0x3e, 0x5d, 0x00
	.type		__unnamed_1,@object
	.size		__unnamed_1,(.L_0 - __unnamed_1)
__unnamed_1:
        /* <DEDUP_REMOVED lines=180> */
        /*0dc8*/ 	.byte	0x3a, 0x69, 0x64, 0x65, 0x6e, 0x74, 0x69, 0x74, 0x79, 0x5d, 0x00
.L_0:


//--------------------- .nv.shared._ZN7cutlass13device_kernelINS_4gemm6kernel13GemmUniversalIN4cute5tupleIJiiiiEEENS1_10collective13CollectiveMmaINS1_34MainloopSm90TmaGmmaWarpSpecializedILi6ENS5_IJNS4_1CILi1EEESB_SB_EEENS1_35KernelTmaWarpSpecializedCooperativeEEENS5_IJNSA_ILi128EEESF_NSA_ILi64EEEEEENS_6half_tENS5_IJlSB_lEEESI_SJ_NS4_8TiledMMAINS4_8MMA_AtomIJNS4_4SM904GMMA26MMA_64x128x16_F32F16F16_SSILNSN_5MajorE0ELSP_0ELNSN_7ScaleInE1ELSQ_1EEEEEENS4_6LayoutINS5_IJNSA_ILi2EEESB_SB_EEENS5_IJSB_NSA_ILi0EEESW_EEEEENS5_IJNS4_10UnderscoreESZ_SZ_EEEEENS4_13SM90_TMA_LOADENS4_14ComposedLayoutINS4_7SwizzleILi3ELi4ELi3EEENS4_18smem_ptr_flag_bitsILi16EEENST_INS5_IJNSA_ILi8EEESG_EEENS5_IJSG_SB_EEEEEEEvNS4_8identityES12_S1C_vS1D_EENS_8epilogue10collective18CollectiveEpilogueINS1F_22Sm90TmaWarpSpecializedILi4ELi2ELi16ELb1ELb0EEEJSH_NS5_IJSF_NSA_ILi32EEEEEESI_SJ_SI_SJ_NS1F_6fusion15FusionCallbacksIS1J_NS1M_13LinCombEltActINS1F_6thread4ReLuESI_fSI_fLNS_15FloatRoundStyleE2EEESH_S1L_JEEES12_NS13_INS14_ILi2ELi4ELi3EEES17_NST_INS5_IJS18_S1K_EEENS5_IJS1K_SB_EEEEEEENS4_17SM75_U32x4_LDSM_NENS4_14SM90_TMA_STOREES1Y_NS4_17SM90_U32x4_STSM_NENS4_9Copy_AtomIJS21_SI_EEEvEEEvvEEEEvNT_6ParamsE --------------------------
	.section	.nv.shared._ZN7cutlass13device_kernelINS_4gemm6kernel13GemmUniversalIN4cute5tupleIJiiiiEEENS1_10collective13CollectiveMmaINS1_34MainloopSm90TmaGmmaWarpSpecializedILi6ENS5_IJNS4_1CILi1EEESB_SB_EEENS1_35KernelTmaWarpSpecializedCooperativeEEENS5_IJNSA_ILi128EEESF_NSA_ILi64EEEEEENS_6half_tENS5_IJlSB_lEEESI_SJ_NS4_8TiledMMAINS4_8MMA_AtomIJNS4_4SM904GMMA26MMA_64x128x16_F32F16F16_SSILNSN_5MajorE0ELSP_0ELNSN_7ScaleInE1ELSQ_1EEEEEENS4_6LayoutINS5_IJNSA_ILi2EEESB_SB_EEENS5_IJSB_NSA_ILi0EEESW_EEEEENS5_IJNS4_10UnderscoreESZ_SZ_EEEEENS4_13SM90_TMA_LOADENS4_14ComposedLayoutINS4_7SwizzleILi3ELi4ELi3EEENS4_18smem_ptr_flag_bitsILi16EEENST_INS5_IJNSA_ILi8EEESG_EEENS5_IJSG_SB_EEEEEEEvNS4_8identityES12_S1C_vS1D_EENS_8epilogue10collective18CollectiveEpilogueINS1F_22Sm90TmaWarpSpecializedILi4ELi2ELi16ELb1ELb0EEEJSH_NS5_IJSF_NSA_ILi32EEEEEESI_SJ_SI_SJ_NS1F_6fusion15FusionCallbacksIS1J_NS1M_13LinCombEltActINS1F_6thread4ReLuESI_fSI_fLNS_15FloatRoundStyleE2EEESH_S1L_JEEES12_NS13_INS14_ILi2ELi4ELi3EEES17_NST_INS5_IJS18_S1K_EEENS5_IJS1K_SB_EEEEEEENS4_17SM75_U32x4_LDSM_NENS4_14SM90_TMA_STOREES1Y_NS4_17SM90_U32x4_STSM_NENS4_9Copy_AtomIJS21_SI_EEEvEEEvvEEEEvNT_6ParamsE,"aw",@nobits
	.sectionflags	@""
	.align	16
	.zero		1024


//--------------------- .nv.shared.reserved.0     --------------------------
	.section	.nv.shared.reserved.0,"aw",@nobits
	.weak		__nv_reservedSMEM_offset_0_alias
	.size		__nv_reservedSMEM_offset_0_alias, 0, 0
	.other		__nv_reservedSMEM_offset_0_alias,@"STO_CUDA_RESERVED_SHARED STV_DEFAULT"
__nv_reservedSMEM_offset_0_alias:
	.zero		0


//--------------------- .nv.global                --------------------------
	.section	.nv.global,"aw",@nobits
.nv.global:
	.type		_ZN39_INTERNAL_2e62c27d_4_k_cu_4f424275_26124cute1_E,@object
	.size		_ZN39_INTERNAL_2e62c27d_4_k_cu_4f424275_26124cute1_E,(_ZN39_INTERNAL_2e62c27d_4_k_cu_4f424275_26124cuda3std3__45__cpo6cbeginE - _ZN39_INTERNAL_2e62c27d_4_k_cu_4f424275_26124cute1_E)
_ZN39_INTERNAL_2e62c27d_4_k_cu_4f424275_26124cute1_E:
	.zero		1
	.type		_ZN39_INTERNAL_2e62c27d_4_k_cu_4f424275_26124cuda3std3__45__cpo6cbeginE,@object
	.size		_ZN39_INTERNAL_2e62c27d_4_k_cu_4f424275_26124cuda3std3__45__cpo6cbeginE,(_ZN39_INTERNAL_2e62c27d_4_k_cu_4f424275_26124cuda3std3__48in_placeE - _ZN39_INTERNAL_2e62c27d_4_k_cu_4f424275_26124cuda3std3__45__cpo6cbeginE)
_ZN39_INTERNAL_2e62c27d_4_k_cu_4f424275_26124cuda3std3__45__cpo6cbeginE:
	.zero		1
	.type		_ZN39_INTERNAL_2e62c27d_4_k_cu_4f424275_26124cuda3std3__48in_placeE,@object
	.size		_ZN39_INTERNAL_2e62c27d_4_k_cu_4f424275_26124cuda3std3__48in_placeE,(_ZN39_INTERNAL_2e62c27d_4_k_cu_4f424275_26124cuda3std6ranges3__45__cpo9iter_moveE - _ZN39_INTERNAL_2e62c27d_4_k_cu_4f424275_26124cuda3std3__48in_placeE)
_ZN39_INTERNAL_2e62c27d_4_k_cu_4f424275_26124cuda3std3__48in_placeE:
	.zero		1
	.type		_ZN39_INTERNAL_2e62c27d_4_k_cu_4f424275_26124cuda3std6ranges3__45__cpo9iter_moveE,@object
	.size		_ZN39_INTERNAL_2e62c27d_4_k_cu_4f424275_26124cuda3std6ranges3__45__cpo9iter_moveE,(_ZN39_INTERNAL_2e62c27d_4_k_cu_4f424275_26124cuda3std3__45__cpo5beginE - _ZN39_INTERNAL_2e62c27d_4_k_cu_4f424275_26124cuda3std6ranges3__45__cpo9iter_moveE)
_ZN39_INTERNAL_2e62c27d_4_k_cu_4f424275_26124cuda3std6ranges3__45__cpo9iter_moveE:
	.zero		1
	.type		_ZN39_INTERNAL_2e62c27d_4_k_cu_4f424275_26124cuda3std3__45__cpo5beginE,@object
	.size		_ZN39_INTERNAL_2e62c27d_4_k_cu_4f424275_26124cuda3std3__45__cpo5beginE,(_ZN39_INTERNAL_2e62c27d_4_k_cu_4f424275_26124cuda3std3__441_GLOBAL__N__2e62c27d_4_k_cu_4f424275_26126ignoreE - _ZN39_INTERNAL_2e62c27d_4_k_cu_4f424275_26124cuda3std3__45__cpo5beginE)
_ZN39_INTERNAL_2e62c27d_4_k_cu_4f424275_26124cuda3std3__45__cpo5beginE:
	.zero		1
	.type		_ZN39_INTERNAL_2e62c27d_4_k_cu_4f424275_26124cuda3std3__441_GLOBAL__N__2e62c27d_4_k_cu_4f424275_26126ignoreE,@object
	.size		_ZN39_INTERNAL_2e62c27d_4_k_cu_4f424275_26124cuda3std3__441_GLOBAL__N__2e62c27d_4_k_cu_4f424275_26126ignoreE,(_ZN39_INTERNAL_2e62c27d_4_k_cu_4f424275_26124cute7productE - _ZN39_INTERNAL_2e62c27d_4_k_cu_4f424275_26124cuda3std3__441_GLOBAL__N__2e62c27d_4_k_cu_4f424275_26126ignoreE)
_ZN39_INTERNAL_2e62c27d_4_k_cu_4f424275_26124cuda3std3__441_GLOBAL__N__2e62c27d_4_k_cu_4f424275_26126ignoreE:
	.zero		1
	.type		_ZN39_INTERNAL_2e62c27d_4_k_cu_4f424275_26124cute7productE,@object
	.size		_ZN39_INTERNAL_2e62c27d_4_k_cu_4f424275_26124cute7productE,(_ZN39_INTERNAL_2e62c27d_4_k_cu_4f424275_26124cuda3std3__45__cpo3endE - _ZN39_INTERNAL_2e62c27d_4_k_cu_4f424275_26124cute7productE)
_ZN39_INTERNAL_2e62c27d_4_k_cu_4f424275_26124cute7productE:
	.zero		1
	.type		_ZN39_INTERNAL_2e62c27d_4_k_cu_4f424275_26124cuda3std3__45__cpo3endE,@object
	.size		_ZN39_INTERNAL_2e62c27d_4_k_cu_4f424275_26124cuda3std3__45__cpo3endE,(_ZN39_INTERNAL_2e62c27d_4_k_cu_4f424275_26124cuda3std3__419piecewise_constructE - _ZN39_INTERNAL_2e62c27d_4_k_cu_4f424275_26124cuda3std3__45__cpo3endE)
_ZN39_INTERNAL_2e62c27d_4_k_cu_4f424275_26124cuda3std3__45__cpo3endE:
	.zero		1
	.type		_ZN39_INTERNAL_2e62c27d_4_k_cu_4f424275_26124cuda3std3__419piecewise_constructE,@object
	.size		_ZN39_INTERNAL_2e62c27d_4_k_cu_4f424275_26124cuda3std3__419piecewise_constructE,(_ZN39_INTERNAL_2e62c27d_4_k_cu_4f424275_26124cuda3std3__45__cpo4cendE - _ZN39_INTERNAL_2e62c27d_4_k_cu_4f424275_26124cuda3std3__419piecewise_constructE)
_ZN39_INTERNAL_2e62c27d_4_k_cu_4f424275_26124cuda3std3__419piecewise_constructE:
	.zero		1
	.type		_ZN39_INTERNAL_2e62c27d_4_k_cu_4f424275_26124cuda3std3__45__cpo4cendE,@object
	.size		_ZN39_INTERNAL_2e62c27d_4_k_cu_4f424275_26124cuda3std3__45__cpo4cendE,(_ZN39_INTERNAL_2e62c27d_4_k_cu_4f424275_26124cuda3std6ranges3__45__cpo4swapE - _ZN39_INTERNAL_2e62c27d_4_k_cu_4f424275_26124cuda3std3__45__cpo4cendE)
_ZN39_INTERNAL_2e62c27d_4_k_cu_4f424275_26124cuda3std3__45__cpo4cendE:
	.zero		1
	.type		_ZN39_INTERNAL_2e62c27d_4_k_cu_4f424275_26124cuda3std6ranges3__45__cpo4swapE,@object
	.size		_ZN39_INTERNAL_2e62c27d_4_k_cu_4f424275_26124cuda3std6ranges3__45__cpo4swapE,(.L_9 - _ZN39_INTERNAL_2e62c27d_4_k_cu_4f424275_26124cuda3std6ranges3__45__cpo4swapE)
_ZN39_INTERNAL_2e62c27d_4_k_cu_4f424275_26124cuda3std6ranges3__45__cpo4swapE:
	.zero		1
.L_9:


//--------------------- .nv.constant0._ZN7cutlass13device_kernelINS_4gemm6kernel13GemmUniversalIN4cute5tupleIJiiiiEEENS1_10collective13CollectiveMmaINS1_34MainloopSm90TmaGmmaWarpSpecializedILi6ENS5_IJNS4_1CILi1EEESB_SB_EEENS1_35KernelTmaWarpSpecializedCooperativeEEENS5_IJNSA_ILi128EEESF_NSA_ILi64EEEEEENS_6half_tENS5_IJlSB_lEEESI_SJ_NS4_8TiledMMAINS4_8MMA_AtomIJNS4_4SM904GMMA26MMA_64x128x16_F32F16F16_SSILNSN_5MajorE0ELSP_0ELNSN_7ScaleInE1ELSQ_1EEEEEENS4_6LayoutINS5_IJNSA_ILi2EEESB_SB_EEENS5_IJSB_NSA_ILi0EEESW_EEEEENS5_IJNS4_10UnderscoreESZ_SZ_EEEEENS4_13SM90_TMA_LOADENS4_14ComposedLayoutINS4_7SwizzleILi3ELi4ELi3EEENS4_18smem_ptr_flag_bitsILi16EEENST_INS5_IJNSA_ILi8EEESG_EEENS5_IJSG_SB_EEEEEEEvNS4_8identityES12_S1C_vS1D_EENS_8epilogue10collective18CollectiveEpilogueINS1F_22Sm90TmaWarpSpecializedILi4ELi2ELi16ELb1ELb0EEEJSH_NS5_IJSF_NSA_ILi32EEEEEESI_SJ_SI_SJ_NS1F_6fusion15FusionCallbacksIS1J_NS1M_13LinCombEltActINS1F_6thread4ReLuESI_fSI_fLNS_15FloatRoundStyleE2EEESH_S1L_JEEES12_NS13_INS14_ILi2ELi4ELi3EEES17_NST_INS5_IJS18_S1K_EEENS5_IJS1K_SB_EEEEEEENS4_17SM75_U32x4_LDSM_NENS4_14SM90_TMA_STOREES1Y_NS4_17SM90_U32x4_STSM_NENS4_9Copy_AtomIJS21_SI_EEEvEEEvvEEEEvNT_6ParamsE --------------------------
	.section	.nv.constant0._ZN7cutlass13device_kernelINS_4gemm6kernel13GemmUniversalIN4cute5tupleIJiiiiEEENS1_10collective13CollectiveMmaINS1_34MainloopSm90TmaGmmaWarpSpecializedILi6ENS5_IJNS4_1CILi1EEESB_SB_EEENS1_35KernelTmaWarpSpecializedCooperativeEEENS5_IJNSA_ILi128EEESF_NSA_ILi64EEEEEENS_6half_tENS5_IJlSB_lEEESI_SJ_NS4_8TiledMMAINS4_8MMA_AtomIJNS4_4SM904GMMA26MMA_64x128x16_F32F16F16_SSILNSN_5MajorE0ELSP_0ELNSN_7ScaleInE1ELSQ_1EEEEEENS4_6LayoutINS5_IJNSA_ILi2EEESB_SB_EEENS5_IJSB_NSA_ILi0EEESW_EEEEENS5_IJNS4_10UnderscoreESZ_SZ_EEEEENS4_13SM90_TMA_LOADENS4_14ComposedLayoutINS4_7SwizzleILi3ELi4ELi3EEENS4_18smem_ptr_flag_bitsILi16EEENST_INS5_IJNSA_ILi8EEESG_EEENS5_IJSG_SB_EEEEEEEvNS4_8identityES12_S1C_vS1D_EENS_8epilogue10collective18CollectiveEpilogueINS1F_22Sm90TmaWarpSpecializedILi4ELi2ELi16ELb1ELb0EEEJSH_NS5_IJSF_NSA_ILi32EEEEEESI_SJ_SI_SJ_NS1F_6fusion15FusionCallbacksIS1J_NS1M_13LinCombEltActINS1F_6thread4ReLuESI_fSI_fLNS_15FloatRoundStyleE2EEESH_S1L_JEEES12_NS13_INS14_ILi2ELi4ELi3EEES17_NST_INS5_IJS18_S1K_EEENS5_IJS1K_SB_EEEEEEENS4_17SM75_U32x4_LDSM_NENS4_14SM90_TMA_STOREES1Y_NS4_17SM90_U32x4_STSM_NENS4_9Copy_AtomIJS21_SI_EEEvEEEvvEEEEvNT_6ParamsE,"a",@progbits
	.sectionflags	@""
	.align	4
.nv.constant0._ZN7cutlass13device_kernelINS_4gemm6kernel13GemmUniversalIN4cute5tupleIJiiiiEEENS1_10collective13CollectiveMmaINS1_34MainloopSm90TmaGmmaWarpSpecializedILi6ENS5_IJNS4_1CILi1EEESB_SB_EEENS1_35KernelTmaWarpSpecializedCooperativeEEENS5_IJNSA_ILi128EEESF_NSA_ILi64EEEEEENS_6half_tENS5_IJlSB_lEEESI_SJ_NS4_8TiledMMAINS4_8MMA_AtomIJNS4_4SM904GMMA26MMA_64x128x16_F32F16F16_SSILNSN_5MajorE0ELSP_0ELNSN_7ScaleInE1ELSQ_1EEEEEENS4_6LayoutINS5_IJNSA_ILi2EEESB_SB_EEENS5_IJSB_NSA_ILi0EEESW_EEEEENS5_IJNS4_10UnderscoreESZ_SZ_EEEEENS4_13SM90_TMA_LOADENS4_14ComposedLayoutINS4_7SwizzleILi3ELi4ELi3EEENS4_18smem_ptr_flag_bitsILi16EEENST_INS5_IJNSA_ILi8EEESG_EEENS5_IJSG_SB_EEEEEEEvNS4_8identityES12_S1C_vS1D_EENS_8epilogue10collective18CollectiveEpilogueINS1F_22Sm90TmaWarpSpecializedILi4ELi2ELi16ELb1ELb0EEEJSH_NS5_IJSF_NSA_ILi32EEEEEESI_SJ_SI_SJ_NS1F_6fusion15FusionCallbacksIS1J_NS1M_13LinCombEltActINS1F_6thread4ReLuESI_fSI_fLNS_15FloatRoundStyleE2EEESH_S1L_JEEES12_NS13_INS14_ILi2ELi4ELi3EEES17_NST_INS5_IJS18_S1K_EEENS5_IJS1K_SB_EEEEEEENS4_17SM75_U32x4_LDSM_NENS4_14SM90_TMA_STOREES1Y_NS4_17SM90_U32x4_STSM_NENS4_9Copy_AtomIJS21_SI_EEEvEEEvvEEEEvNT_6ParamsE:
	.zero		2432


//--------------------- SYMBOLS --------------------------

	.type		.nv.reservedSmem.offset0,@object
	.size		.nv.reservedSmem.offset0,0x4
	.type		__assertfail,@function
